	.target	sm_90a

	.elftype	@"ET_EXEC"


//--------------------- .note.nv.tkinfo           --------------------------
	.section	.note.nv.tkinfo,"",@"SHT_NOTE"
	.sectionflags	@"SHF_NOTE_NV_TKINFO"
	.tkinfo
        /*0018*/ 	.word	0x00000002
        /*0030*/ 	.string	""
        /*0030*/ 	.string	"ptxas"
        /*0030*/ 	.string	"Cuda compilation tools, release 13.0, V13.0.88"
        /*0030*/ 	.string	"Build cuda_13.0.r13.0/compiler.36424714_0"
        /*0030*/ 	.string	"-arch sm_90a -m 64 "



//--------------------- .note.nv.cuinfo           --------------------------
	.section	.note.nv.cuinfo,"",@"SHT_NOTE"
	.sectionflags	@"SHF_NOTE_NV_CUINFO"
        /*0018*/ 	.short	0x0002
        /*001a*/ 	.short	0x005a
        /*001c*/ 	.short	0x0082
	.zero		2


//--------------------- .nv.info                  --------------------------
	.section	.nv.info,"",@"SHT_CUDA_INFO"
	.align	4


	//----- nvinfo : EIATTR_REGCOUNT
	.align		4
        /*0000*/ 	.byte	0x04, 0x2f
        /*0002*/ 	.short	(.L_12 - .L_11)
	.align		4
.L_11:
        /*0004*/ 	.word	index@(_ZN7cutlass13device_kernelINS_4gemm6kernel13GemmUniversalIN4cute5tupleIJiiiiEEENS1_10collective13CollectiveMmaINS1_37MainloopSm90TmaGmmaWarpSpecializedFP8ILi2ENS5_IJNS4_1CILi1EEESB_SB_EEENS1_35KernelTmaWarpSpecializedCooperativeEEENS5_IJNSA_ILi192EEENSA_ILi160EEENSA_ILi256EEEEEENS_12float_e4m3_tENS5_IJlSB_lEEESJ_SK_NS4_8TiledMMAINS4_8MMA_AtomIJNS4_4SM904GMMA30MMA_64x32x32_F32E4M3E4M3_SS_TNILNSO_7ScaleInE1ELSQ_1EEEEEENS4_6LayoutINS5_IJNSA_ILi2EEESB_SB_EEENS5_IJSB_NSA_ILi0EEESW_EEEEENS5_IJNS4_10UnderscoreESZ_SZ_EEEEENS4_13SM90_TMA_LOADENS4_14ComposedLayoutINS4_7SwizzleILi3ELi4ELi3EEENS4_18smem_ptr_flag_bitsILi8EEENST_INS5_IJNSA_ILi8EEENSA_ILi128EEEEEENS5_IJS19_SB_EEEEEEEvNS4_8identityES12_S1D_vS1E_EENS_8epilogue10collective6detail29Sm90TmaWarpSpecializedAdapterINS1H_15DefaultEpilogueISJ_SK_SK_NS1G_6thread17LinearCombinationISJ_Li1EffLNS1L_9ScaleType4KindE0ELNS_15FloatRoundStyleE2ESJ_EENS1_15EpilogueDefaultEEEEEvvEEEEvNT_6ParamsE)
        /*0008*/ 	.word	0x000000a8


	//----- nvinfo : EIATTR_FRAME_SIZE
	.align		4
.L_12:
        /*000c*/ 	.byte	0x04, 0x11
        /*000e*/ 	.short	(.L_14 - .L_13)
	.align		4
.L_13:
        /*0010*/ 	.word	index@(_ZN7cutlass13device_kernelINS_4gemm6kernel13GemmUniversalIN4cute5tupleIJiiiiEEENS1_10collective13CollectiveMmaINS1_37MainloopSm90TmaGmmaWarpSpecializedFP8ILi2ENS5_IJNS4_1CILi1EEESB_SB_EEENS1_35KernelTmaWarpSpecializedCooperativeEEENS5_IJNSA_ILi192EEENSA_ILi160EEENSA_ILi256EEEEEENS_12float_e4m3_tENS5_IJlSB_lEEESJ_SK_NS4_8TiledMMAINS4_8MMA_AtomIJNS4_4SM904GMMA30MMA_64x32x32_F32E4M3E4M3_SS_TNILNSO_7ScaleInE1ELSQ_1EEEEEENS4_6LayoutINS5_IJNSA_ILi2EEESB_SB_EEENS5_IJSB_NSA_ILi0EEESW_EEEEENS5_IJNS4_10UnderscoreESZ_SZ_EEEEENS4_13SM90_TMA_LOADENS4_14ComposedLayoutINS4_7SwizzleILi3ELi4ELi3EEENS4_18smem_ptr_flag_bitsILi8EEENST_INS5_IJNSA_ILi8EEENSA_ILi128EEEEEENS5_IJS19_SB_EEEEEEEvNS4_8identityES12_S1D_vS1E_EENS_8epilogue10collective6detail29Sm90TmaWarpSpecializedAdapterINS1H_15DefaultEpilogueISJ_SK_SK_NS1G_6thread17LinearCombinationISJ_Li1EffLNS1L_9ScaleType4KindE0ELNS_15FloatRoundStyleE2ESJ_EENS1_15EpilogueDefaultEEEEEvvEEEEvNT_6ParamsE)
        /*0014*/ 	.word	0x00000200


	//----- nvinfo : EIATTR_MIN_STACK_SIZE
	.align		4
.L_14:
        /*0018*/ 	.byte	0x04, 0x12
        /*001a*/ 	.short	(.L_16 - .L_15)
	.align		4
.L_15:
        /*001c*/ 	.word	index@(_ZN7cutlass13device_kernelINS_4gemm6kernel13GemmUniversalIN4cute5tupleIJiiiiEEENS1_10collective13CollectiveMmaINS1_37MainloopSm90TmaGmmaWarpSpecializedFP8ILi2ENS5_IJNS4_1CILi1EEESB_SB_EEENS1_35KernelTmaWarpSpecializedCooperativeEEENS5_IJNSA_ILi192EEENSA_ILi160EEENSA_ILi256EEEEEENS_12float_e4m3_tENS5_IJlSB_lEEESJ_SK_NS4_8TiledMMAINS4_8MMA_AtomIJNS4_4SM904GMMA30MMA_64x32x32_F32E4M3E4M3_SS_TNILNSO_7ScaleInE1ELSQ_1EEEEEENS4_6LayoutINS5_IJNSA_ILi2EEESB_SB_EEENS5_IJSB_NSA_ILi0EEESW_EEEEENS5_IJNS4_10UnderscoreESZ_SZ_EEEEENS4_13SM90_TMA_LOADENS4_14ComposedLayoutINS4_7SwizzleILi3ELi4ELi3EEENS4_18smem_ptr_flag_bitsILi8EEENST_INS5_IJNSA_ILi8EEENSA_ILi128EEEEEENS5_IJS19_SB_EEEEEEEvNS4_8identityES12_S1D_vS1E_EENS_8epilogue10collective6detail29Sm90TmaWarpSpecializedAdapterINS1H_15DefaultEpilogueISJ_SK_SK_NS1G_6thread17LinearCombinationISJ_Li1EffLNS1L_9ScaleType4KindE0ELNS_15FloatRoundStyleE2ESJ_EENS1_15EpilogueDefaultEEEEEvvEEEEvNT_6ParamsE)
        /*0020*/ 	.word	0x00000200
.L_16:


//--------------------- .nv.compat                --------------------------
	.section	.nv.compat,"",@"SHT_CUDA_COMPAT_INFO"
	.align	4
        /*0000*/ 	.byte	0x02, 0x09, 0x01, 0x00, 0x02, 0x02, 0x04, 0x00, 0x02, 0x05, 0x05, 0x00, 0x03, 0x07, 0x01, 0x01
        /*0010*/ 	.byte	0x02, 0x03, 0x01, 0x00, 0x02, 0x06, 0x01, 0x00, 0x04, 0x0b, 0x08, 0x00, 0x00, 0x00, 0x00, 0x00
        /*0020*/ 	.byte	0x00, 0x00, 0x00, 0x00


//--------------------- .nv.info._ZN7cutlass13device_kernelINS_4gemm6kernel13GemmUniversalIN4cute5tupleIJiiiiEEENS1_10collective13CollectiveMmaINS1_37MainloopSm90TmaGmmaWarpSpecializedFP8ILi2ENS5_IJNS4_1CILi1EEESB_SB_EEENS1_35KernelTmaWarpSpecializedCooperativeEEENS5_IJNSA_ILi192EEENSA_ILi160EEENSA_ILi256EEEEEENS_12float_e4m3_tENS5_IJlSB_lEEESJ_SK_NS4_8TiledMMAINS4_8MMA_AtomIJNS4_4SM904GMMA30MMA_64x32x32_F32E4M3E4M3_SS_TNILNSO_7ScaleInE1ELSQ_1EEEEEENS4_6LayoutINS5_IJNSA_ILi2EEESB_SB_EEENS5_IJSB_NSA_ILi0EEESW_EEEEENS5_IJNS4_10UnderscoreESZ_SZ_EEEEENS4_13SM90_TMA_LOADENS4_14ComposedLayoutINS4_7SwizzleILi3ELi4ELi3EEENS4_18smem_ptr_flag_bitsILi8EEENST_INS5_IJNSA_ILi8EEENSA_ILi128EEEEEENS5_IJS19_SB_EEEEEEEvNS4_8identityES12_S1D_vS1E_EENS_8epilogue10collective6detail29Sm90TmaWarpSpecializedAdapterINS1H_15DefaultEpilogueISJ_SK_SK_NS1G_6thread17LinearCombinationISJ_Li1EffLNS1L_9ScaleType4KindE0ELNS_15FloatRoundStyleE2ESJ_EENS1_15EpilogueDefaultEEEEEvvEEEEvNT_6ParamsE --------------------------
	.section	.nv.info._ZN7cutlass13device_kernelINS_4gemm6kernel13GemmUniversalIN4cute5tupleIJiiiiEEENS1_10collective13CollectiveMmaINS1_37MainloopSm90TmaGmmaWarpSpecializedFP8ILi2ENS5_IJNS4_1CILi1EEESB_SB_EEENS1_35KernelTmaWarpSpecializedCooperativeEEENS5_IJNSA_ILi192EEENSA_ILi160EEENSA_ILi256EEEEEENS_12float_e4m3_tENS5_IJlSB_lEEESJ_SK_NS4_8TiledMMAINS4_8MMA_AtomIJNS4_4SM904GMMA30MMA_64x32x32_F32E4M3E4M3_SS_TNILNSO_7ScaleInE1ELSQ_1EEEEEENS4_6LayoutINS5_IJNSA_ILi2EEESB_SB_EEENS5_IJSB_NSA_ILi0EEESW_EEEEENS5_IJNS4_10UnderscoreESZ_SZ_EEEEENS4_13SM90_TMA_LOADENS4_14ComposedLayoutINS4_7SwizzleILi3ELi4ELi3EEENS4_18smem_ptr_flag_bitsILi8EEENST_INS5_IJNSA_ILi8EEENSA_ILi128EEEEEENS5_IJS19_SB_EEEEEEEvNS4_8identityES12_S1D_vS1E_EENS_8epilogue10collective6detail29Sm90TmaWarpSpecializedAdapterINS1H_15DefaultEpilogueISJ_SK_SK_NS1G_6thread17LinearCombinationISJ_Li1EffLNS1L_9ScaleType4KindE0ELNS_15FloatRoundStyleE2ESJ_EENS1_15EpilogueDefaultEEEEEvvEEEEvNT_6ParamsE,"",@"SHT_CUDA_INFO"
	.sectionflags	@""
	.align	4


	//----- nvinfo : EIATTR_CUDA_API_VERSION
	.align		4
        /*0000*/ 	.byte	0x04, 0x37
        /*0002*/ 	.short	(.L_18 - .L_17)
.L_17:
        /*0004*/ 	.word	0x00000082


	//----- nvinfo : EIATTR_KPARAM_INFO
	.align		4
.L_18:
        /*0008*/ 	.byte	0x04, 0x17
        /*000a*/ 	.short	(.L_20 - .L_19)
.L_19:
        /*000c*/ 	.word	0x00000000
        /*0010*/ 	.short	0x0000
        /*0012*/ 	.short	0x0070
        /*0014*/ 	.byte	0x00, 0xf0, 0x01, 0x10


	//----- nvinfo : EIATTR_SPARSE_MMA_MASK
	.align		4
.L_20:
        /*0018*/ 	.byte	0x03, 0x50
        /*001a*/ 	.short	0x0000


	//----- nvinfo : EIATTR_MAXREG_COUNT
	.align		4
        /*001c*/ 	.byte	0x03, 0x1b
        /*001e*/ 	.short	0x00a8


	//----- nvinfo : EIATTR_NUM_BARRIERS
	.align		4
        /*0020*/ 	.byte	0x02, 0x4c
        /*0022*/ 	.byte	0x01
	.zero		1


	//----- nvinfo : EIATTR_ANNOTATIONS
	.align		4
        /*0024*/ 	.byte	0x04, 0x55
        /*0026*/ 	.short	(.L_22 - .L_21)


	//   ....[0]....
.L_21:
        /*0028*/ 	.word	0x00000001
        /*002c*/ 	.byte	0x50, 0x05, 0x00, 0x00, 0x01, 0x00, 0x00, 0x00, 0x70, 0x05, 0x00, 0x00, 0x01, 0x00, 0x00, 0x00
        /* <DEDUP_REMOVED lines=476> */
        /*1dfc*/ 	.byte	0xe0, 0x73, 0x01, 0x00


	//----- nvinfo : EIATTR_MERCURY_ISA_VERSION
	.align		4
.L_22:
        /*1e00*/ 	.byte	0x03, 0x5f
        /*1e02*/ 	.short	0x0101


	//----- nvinfo : EIATTR_INT_WARP_WIDE_INSTR_OFFSETS
	.align		4
        /*1e04*/ 	.byte	0x04, 0x31
        /*1e06*/ 	.short	(.L_24 - .L_23)


	//   ....[0]....
.L_23:
        /*1e08*/ 	.word	0x00000440


	//   ....[1]....
        /*1e0c*/ 	.word	0x00000460


	//   ....[2]....
        /*1e10*/ 	.word	0x00000560


	//----- nvinfo : EIATTR_COOP_GROUP_MASK_REGIDS
	.align		4
.L_24:
        /*1e14*/ 	.byte	0x04, 0x29
        /*1e16*/ 	.short	(.L_26 - .L_25)


	//   ....[0]....
.L_25:
        /*1e18*/ 	.word	0xffffffff


	//   ....[1]....
        /*1e1c*/ 	.word	0xffffffff


	//   ....[2]....
        /*1e20*/ 	.word	0xffffffff


	//   ....[3]....
        /*1e24*/ 	.word	0xffffffff


	//   ....[4]....
        /*1e28*/ 	.word	0xffffffff


	//----- nvinfo : EIATTR_COOP_GROUP_INSTR_OFFSETS
	.align		4
.L_26:
        /*1e2c*/ 	.byte	0x04, 0x28
        /*1e2e*/ 	.short	(.L_28 - .L_27)


	//   ....[0]....
.L_27:
        /*1e30*/ 	.word	0x00000070


	//   ....[1]....
        /*1e34*/ 	.word	0x00000080


	//   ....[2]....
        /*1e38*/ 	.word	0x000001a0


	//   ....[3]....
        /*1e3c*/ 	.word	0x00000380


	//   ....[4]....
        /*1e40*/ 	.word	0x00001ad0


	//----- nvinfo : EIATTR_REG_RECONFIG
	.align		4
.L_28:
        /*1e44*/ 	.byte	0x01, 0x54
	.zero		2


	//----- nvinfo : EIATTR_MBARRIER_INSTR_OFFSETS
	.align		4
        /*1e48*/ 	.byte	0x04, 0x39
        /*1e4a*/ 	.short	(.L_30 - .L_29)


	//   ....[0]....
.L_29:
        /*1e4c*/ 	.word	0x00000320
        /*1e50*/ 	.word	0x000000ff
        /*1e54*/ 	.word	0x00000000
        /*1e58*/ 	.short	0x0100
        /*1e5a*/ 	.byte	0x0a
	.zero		1


	//   ....[1]....
        /*1e5c*/ 	.word	0x00000330
        /*1e60*/ 	.word	0x000000ff
        /*1e64*/ 	.word	0x00000010
        /*1e68*/ 	.short	0x0100
        /*1e6a*/ 	.byte	0x0a
	.zero		1


	//   ....[2]....
        /*1e6c*/ 	.word	0x00000340
        /*1e70*/ 	.word	0x000000ff
        /*1e74*/ 	.word	0x00000008
        /*1e78*/ 	.short	0x0100
        /*1e7a*/ 	.byte	0x0a
	.zero		1


	//   ....[3]....
        /*1e7c*/ 	.word	0x00000350
        /*1e80*/ 	.word	0x000000ff
        /*1e84*/ 	.word	0x00000018
        /*1e88*/ 	.short	0x0100
        /*1e8a*/ 	.byte	0x0a
	.zero		1


	//   ....[4]....
        /*1e8c*/ 	.word	0x00000590
        /*1e90*/ 	.word	0x000000ff
        /*1e94*/ 	.word	0x00000030
        /*1e98*/ 	.short	0x0100
        /*1e9a*/ 	.byte	0x08
	.zero		1


	//   ....[5]....
        /*1e9c*/ 	.word	0x000005a0
        /*1ea0*/ 	.word	0x000000ff
        /*1ea4*/ 	.word	0x00000038
        /*1ea8*/ 	.short	0x0100
        /*1eaa*/ 	.byte	0x08
	.zero		1


	//   ....[6]....
        /*1eac*/ 	.word	0x00001ed0
        /*1eb0*/ 	.word	0x000000ff
        /*1eb4*/ 	.word	0x00000000
        /*1eb8*/ 	.short	0x010a
        /*1eba*/ 	.byte	0x0e
	.zero		1


	//   ....[7]....
        /*1ebc*/ 	.word	0x00001f10
        /*1ec0*/ 	.word	0x000000ff
        /*1ec4*/ 	.word	0x00000000
        /*1ec8*/ 	.short	0x010a
        /*1eca*/ 	.byte	0x0e
	.zero		1


	//   ....[8]....
        /*1ecc*/ 	.word	0x00004e00
        /*1ed0*/ 	.word	0x000000ff
        /*1ed4*/ 	.word	0x00000000
        /*1ed8*/ 	.short	0x010a
        /*1eda*/ 	.byte	0x11
	.zero		1


	//   ....[9]....
        /*1edc*/ 	.word	0x00004e40
        /*1ee0*/ 	.word	0x000000ff
        /*1ee4*/ 	.word	0x00000000
        /*1ee8*/ 	.short	0x010a
        /*1eea*/ 	.byte	0x11
	.zero		1


	//   ....[10]....
        /*1eec*/ 	.word	0x00007c20
        /*1ef0*/ 	.word	0x000000ff
        /*1ef4*/ 	.word	0x00000000
        /*1ef8*/ 	.short	0x0101
        /*1efa*/ 	.byte	0x10
	.zero		1


	//   ....[11]....
        /*1efc*/ 	.word	0x000097f0
        /*1f00*/ 	.word	0x000000ff
        /*1f04*/ 	.word	0x00000000
        /*1f08*/ 	.short	0x0101
        /*1f0a*/ 	.byte	0x0c
	.zero		1


	//   ....[12]....
        /*1f0c*/ 	.word	0x00016660
        /*1f10*/ 	.word	0x0000000c
        /*1f14*/ 	.word	0x00000010
        /*1f18*/ 	.short	0x010a
        /*1f1a*/ 	.byte	0x3f
	.zero		1


	//   ....[13]....
        /*1f1c*/ 	.word	0x00016ae0
        /*1f20*/ 	.word	0x00000003
        /*1f24*/ 	.word	0x00000038
        /*1f28*/ 	.short	0x0101
        /*1f2a*/ 	.byte	0x3f
	.zero		1


	//   ....[14]....
        /*1f2c*/ 	.word	0x00017250
        /*1f30*/ 	.word	0x00000007
        /*1f34*/ 	.word	0x00000000
        /*1f38*/ 	.short	0x010a
        /*1f3a*/ 	.byte	0x3f
	.zero		1


	//   ....[15]....
        /*1f3c*/ 	.word	0x000172d0
        /*1f40*/ 	.word	0x00000003
        /*1f44*/ 	.word	0x00000000
        /*1f48*/ 	.short	0x010a
        /*1f4a*/ 	.byte	0x3f
	.zero		1


	//   ....[16]....
        /*1f4c*/ 	.word	0x00017340
        /*1f50*/ 	.word	0x00000003
        /*1f54*/ 	.word	0x00000000
        /*1f58*/ 	.short	0x010a
        /*1f5a*/ 	.byte	0x3f
	.zero		1


	//   ....[17]....
        /*1f5c*/ 	.word	0x000173b0
        /*1f60*/ 	.word	0x00000000
        /*1f64*/ 	.word	0x00000000
        /*1f68*/ 	.short	0x010a
        /*1f6a*/ 	.byte	0x3f
	.zero		1


	//   ....[18]....
        /*1f6c*/ 	.word	0x00017490
        /*1f70*/ 	.word	0x0000000c
        /*1f74*/ 	.word	0x00000010
        /*1f78*/ 	.short	0x010a
        /*1f7a*/ 	.byte	0x3f
	.zero		1


	//   ....[19]....
        /*1f7c*/ 	.word	0x00017570
        /*1f80*/ 	.word	0x00000007
        /*1f84*/ 	.word	0x00000000
        /*1f88*/ 	.short	0x010a
        /*1f8a*/ 	.byte	0x3f
	.zero		1


	//----- nvinfo : EIATTR_NUM_MBARRIERS
	.align		4
.L_30:
        /*1f8c*/ 	.byte	0x03, 0x38
        /*1f8e*/ 	.short	0x0006


	//----- nvinfo : EIATTR_EXIT_INSTR_OFFSETS
	.align		4
        /*1f90*/ 	.byte	0x04, 0x1c
        /*1f92*/ 	.short	(.L_32 - .L_31)


	//   ....[0]....
.L_31:
        /*1f94*/ 	.word	0x00000600


	//   ....[1]....
        /*1f98*/ 	.word	0x00000f70


	//   ....[2]....
        /*1f9c*/ 	.word	0x00015c80


	//   ....[3]....
        /*1fa0*/ 	.word	0x000162f0


	//   ....[4]....
        /*1fa4*/ 	.word	0x00017320


	//----- nvinfo : EIATTR_MAX_THREADS
	.align		4
.L_32:
        /*1fa8*/ 	.byte	0x04, 0x05
        /*1faa*/ 	.short	(.L_34 - .L_33)
.L_33:
        /*1fac*/ 	.word	0x00000180
        /*1fb0*/ 	.word	0x00000001
        /*1fb4*/ 	.word	0x00000001


	//----- nvinfo : EIATTR_CRS_STACK_SIZE
	.align		4
.L_34:
        /*1fb8*/ 	.byte	0x04, 0x1e
        /*1fba*/ 	.short	(.L_36 - .L_35)
.L_35:
        /*1fbc*/ 	.word	0x00000000


	//----- nvinfo : EIATTR_CBANK_PARAM_SIZE
	.align		4
.L_36:
        /*1fc0*/ 	.byte	0x03, 0x19
        /*1fc2*/ 	.short	0x0470


	//----- nvinfo : EIATTR_PARAM_CBANK
	.align		4
        /*1fc4*/ 	.byte	0x04, 0x0a
        /*1fc6*/ 	.short	(.L_38 - .L_37)
	.align		4
.L_37:
        /*1fc8*/ 	.word	index@(.nv.constant0._ZN7cutlass13device_kernelINS_4gemm6kernel13GemmUniversalIN4cute5tupleIJiiiiEEENS1_10collective13CollectiveMmaINS1_37MainloopSm90TmaGmmaWarpSpecializedFP8ILi2ENS5_IJNS4_1CILi1EEESB_SB_EEENS1_35KernelTmaWarpSpecializedCooperativeEEENS5_IJNSA_ILi192EEENSA_ILi160EEENSA_ILi256EEEEEENS_12float_e4m3_tENS5_IJlSB_lEEESJ_SK_NS4_8TiledMMAINS4_8MMA_AtomIJNS4_4SM904GMMA30MMA_64x32x32_F32E4M3E4M3_SS_TNILNSO_7ScaleInE1ELSQ_1EEEEEENS4_6LayoutINS5_IJNSA_ILi2EEESB_SB_EEENS5_IJSB_NSA_ILi0EEESW_EEEEENS5_IJNS4_10UnderscoreESZ_SZ_EEEEENS4_13SM90_TMA_LOADENS4_14ComposedLayoutINS4_7SwizzleILi3ELi4ELi3EEENS4_18smem_ptr_flag_bitsILi8EEENST_INS5_IJNSA_ILi8EEENSA_ILi128EEEEEENS5_IJS19_SB_EEEEEEEvNS4_8identityES12_S1D_vS1E_EENS_8epilogue10collective6detail29Sm90TmaWarpSpecializedAdapterINS1H_15DefaultEpilogueISJ_SK_SK_NS1G_6thread17LinearCombinationISJ_Li1EffLNS1L_9ScaleType4KindE0ELNS_15FloatRoundStyleE2ESJ_EENS1_15EpilogueDefaultEEEEEvvEEEEvNT_6ParamsE)
        /*1fcc*/ 	.short	0x0210
        /*1fce*/ 	.short	0x0470


	//----- nvinfo : EIATTR_SW_WAR
	.align		4
.L_38:
        /*1fd0*/ 	.byte	0x04, 0x36
        /*1fd2*/ 	.short	(.L_40 - .L_39)
.L_39:
        /*1fd4*/ 	.word	0x00000008
.L_40:


//--------------------- .nv.callgraph             --------------------------
	.section	.nv.callgraph,"",@"SHT_CUDA_CALLGRAPH"
	.align	4
	.sectionentsize	8
	.align		4
        /*0000*/ 	.word	0x00000000
	.align		4
        /*0004*/ 	.word	0xffffffff
	.align		4
        /*0008*/ 	.word	0x00000000
	.align		4
        /*000c*/ 	.word	0xfffffffe
	.align		4
        /*0010*/ 	.word	0x00000000
	.align		4
        /*0014*/ 	.word	0xfffffffd
	.align		4
        /*0018*/ 	.word	0x00000000
	.align		4
        /*001c*/ 	.word	0xfffffffc


//--------------------- .nv.constant4             --------------------------
	.section	.nv.constant4,"a",@progbits
	.align	8
	.align		8
.nv.constant4:
        /*0000*/ 	.dword	_ZN40_INTERNAL_b97252e1_4_k_cu_a67fce37_148124cuda3std3__45__cpo5beginE
	.align		8
        /*0008*/ 	.dword	_ZN40_INTERNAL_b97252e1_4_k_cu_a67fce37_148124cuda3std3__45__cpo3endE
	.align		8
        /*0010*/ 	.dword	_ZN40_INTERNAL_b97252e1_4_k_cu_a67fce37_148124cuda3std3__45__cpo6cbeginE
	.align		8
        /*0018*/ 	.dword	_ZN40_INTERNAL_b97252e1_4_k_cu_a67fce37_148124cuda3std3__45__cpo4cendE
	.align		8
        /*0020*/ 	.dword	_ZN40_INTERNAL_b97252e1_4_k_cu_a67fce37_148124cuda3std3__442_GLOBAL__N__b97252e1_4_k_cu_a67fce37_148126ignoreE
	.align		8
        /*0028*/ 	.dword	_ZN40_INTERNAL_b97252e1_4_k_cu_a67fce37_148124cuda3std3__419piecewise_constructE
	.align		8
        /*0030*/ 	.dword	_ZN40_INTERNAL_b97252e1_4_k_cu_a67fce37_148124cuda3std3__48in_placeE
	.align		8
        /*0038*/ 	.dword	_ZN40_INTERNAL_b97252e1_4_k_cu_a67fce37_148124cuda3std6ranges3__45__cpo4swapE
	.align		8
        /*0040*/ 	.dword	_ZN40_INTERNAL_b97252e1_4_k_cu_a67fce37_148124cuda3std6ranges3__45__cpo9iter_moveE
	.align		8
        /*0048*/ 	.dword	_ZN40_INTERNAL_b97252e1_4_k_cu_a67fce37_148124cute7productE
	.align		8
        /*0050*/ 	.dword	_ZN40_INTERNAL_b97252e1_4_k_cu_a67fce37_148124cute1_E


//--------------------- .text._ZN7cutlass13device_kernelINS_4gemm6kernel13GemmUniversalIN4cute5tupleIJiiiiEEENS1_10collective13CollectiveMmaINS1_37MainloopSm90TmaGmmaWarpSpecializedFP8ILi2ENS5_IJNS4_1CILi1EEESB_SB_EEENS1_35KernelTmaWarpSpecializedCooperativeEEENS5_IJNSA_ILi192EEENSA_ILi160EEENSA_ILi256EEEEEENS_12float_e4m3_tENS5_IJlSB_lEEESJ_SK_NS4_8TiledMMAINS4_8MMA_AtomIJNS4_4SM904GMMA30MMA_64x32x32_F32E4M3E4M3_SS_TNILNSO_7ScaleInE1ELSQ_1EEEEEENS4_6LayoutINS5_IJNSA_ILi2EEESB_SB_EEENS5_IJSB_NSA_ILi0EEESW_EEEEENS5_IJNS4_10UnderscoreESZ_SZ_EEEEENS4_13SM90_TMA_LOADENS4_14ComposedLayoutINS4_7SwizzleILi3ELi4ELi3EEENS4_18smem_ptr_flag_bitsILi8EEENST_INS5_IJNSA_ILi8EEENSA_ILi128EEEEEENS5_IJS19_SB_EEEEEEEvNS4_8identityES12_S1D_vS1E_EENS_8epilogue10collective6detail29Sm90TmaWarpSpecializedAdapterINS1H_15DefaultEpilogueISJ_SK_SK_NS1G_6thread17LinearCombinationISJ_Li1EffLNS1L_9ScaleType4KindE0ELNS_15FloatRoundStyleE2ESJ_EENS1_15EpilogueDefaultEEEEEvvEEEEvNT_6ParamsE --------------------------
	.section	.text._ZN7cutlass13device_kernelINS_4gemm6kernel13GemmUniversalIN4cute5tupleIJiiiiEEENS1_10collective13CollectiveMmaINS1_37MainloopSm90TmaGmmaWarpSpecializedFP8ILi2ENS5_IJNS4_1CILi1EEESB_SB_EEENS1_35KernelTmaWarpSpecializedCooperativeEEENS5_IJNSA_ILi192EEENSA_ILi160EEENSA_ILi256EEEEEENS_12float_e4m3_tENS5_IJlSB_lEEESJ_SK_NS4_8TiledMMAINS4_8MMA_AtomIJNS4_4SM904GMMA30MMA_64x32x32_F32E4M3E4M3_SS_TNILNSO_7ScaleInE1ELSQ_1EEEEEENS4_6LayoutINS5_IJNSA_ILi2EEESB_SB_EEENS5_IJSB_NSA_ILi0EEESW_EEEEENS5_IJNS4_10UnderscoreESZ_SZ_EEEEENS4_13SM90_TMA_LOADENS4_14ComposedLayoutINS4_7SwizzleILi3ELi4ELi3EEENS4_18smem_ptr_flag_bitsILi8EEENST_INS5_IJNSA_ILi8EEENSA_ILi128EEEEEENS5_IJS19_SB_EEEEEEEvNS4_8identityES12_S1D_vS1E_EENS_8epilogue10collective6detail29Sm90TmaWarpSpecializedAdapterINS1H_15DefaultEpilogueISJ_SK_SK_NS1G_6thread17LinearCombinationISJ_Li1EffLNS1L_9ScaleType4KindE0ELNS_15FloatRoundStyleE2ESJ_EENS1_15EpilogueDefaultEEEEEvvEEEEvNT_6ParamsE,"ax",@progbits
	.align	128
.text._ZN7cutlass13device_kernelINS_4gemm6kernel13GemmUniversalIN4cute5tupleIJiiiiEEENS1_10collective13CollectiveMmaINS1_37MainloopSm90TmaGmmaWarpSpecializedFP8ILi2ENS5_IJNS4_1CILi1EEESB_SB_EEENS1_35KernelTmaWarpSpecializedCooperativeEEENS5_IJNSA_ILi192EEENSA_ILi160EEENSA_ILi256EEEEEENS_12float_e4m3_tENS5_IJlSB_lEEESJ_SK_NS4_8TiledMMAINS4_8MMA_AtomIJNS4_4SM904GMMA30MMA_64x32x32_F32E4M3E4M3_SS_TNILNSO_7ScaleInE1ELSQ_1EEEEEENS4_6LayoutINS5_IJNSA_ILi2EEESB_SB_EEENS5_IJSB_NSA_ILi0EEESW_EEEEENS5_IJNS4_10UnderscoreESZ_SZ_EEEEENS4_13SM90_TMA_LOADENS4_14ComposedLayoutINS4_7SwizzleILi3ELi4ELi3EEENS4_18smem_ptr_flag_bitsILi8EEENST_INS5_IJNSA_ILi8EEENSA_ILi128EEEEEENS5_IJS19_SB_EEEEEEEvNS4_8identityES12_S1D_vS1E_EENS_8epilogue10collective6detail29Sm90TmaWarpSpecializedAdapterINS1H_15DefaultEpilogueISJ_SK_SK_NS1G_6thread17LinearCombinationISJ_Li1EffLNS1L_9ScaleType4KindE0ELNS_15FloatRoundStyleE2ESJ_EENS1_15EpilogueDefaultEEEEEvvEEEEvNT_6ParamsE:
        .type           _ZN7cutlass13device_kernelINS_4gemm6kernel13GemmUniversalIN4cute5tupleIJiiiiEEENS1_10collective13CollectiveMmaINS1_37MainloopSm90TmaGmmaWarpSpecializedFP8ILi2ENS5_IJNS4_1CILi1EEESB_SB_EEENS1_35KernelTmaWarpSpecializedCooperativeEEENS5_IJNSA_ILi192EEENSA_ILi160EEENSA_ILi256EEEEEENS_12float_e4m3_tENS5_IJlSB_lEEESJ_SK_NS4_8TiledMMAINS4_8MMA_AtomIJNS4_4SM904GMMA30MMA_64x32x32_F32E4M3E4M3_SS_TNILNSO_7ScaleInE1ELSQ_1EEEEEENS4_6LayoutINS5_IJNSA_ILi2EEESB_SB_EEENS5_IJSB_NSA_ILi0EEESW_EEEEENS5_IJNS4_10UnderscoreESZ_SZ_EEEEENS4_13SM90_TMA_LOADENS4_14ComposedLayoutINS4_7SwizzleILi3ELi4ELi3EEENS4_18smem_ptr_flag_bitsILi8EEENST_INS5_IJNSA_ILi8EEENSA_ILi128EEEEEENS5_IJS19_SB_EEEEEEEvNS4_8identityES12_S1D_vS1E_EENS_8epilogue10collective6detail29Sm90TmaWarpSpecializedAdapterINS1H_15DefaultEpilogueISJ_SK_SK_NS1G_6thread17LinearCombinationISJ_Li1EffLNS1L_9ScaleType4KindE0ELNS_15FloatRoundStyleE2ESJ_EENS1_15EpilogueDefaultEEEEEvvEEEEvNT_6ParamsE,@function
        .size           _ZN7cutlass13device_kernelINS_4gemm6kernel13GemmUniversalIN4cute5tupleIJiiiiEEENS1_10collective13CollectiveMmaINS1_37MainloopSm90TmaGmmaWarpSpecializedFP8ILi2ENS5_IJNS4_1CILi1EEESB_SB_EEENS1_35KernelTmaWarpSpecializedCooperativeEEENS5_IJNSA_ILi192EEENSA_ILi160EEENSA_ILi256EEEEEENS_12float_e4m3_tENS5_IJlSB_lEEESJ_SK_NS4_8TiledMMAINS4_8MMA_AtomIJNS4_4SM904GMMA30MMA_64x32x32_F32E4M3E4M3_SS_TNILNSO_7ScaleInE1ELSQ_1EEEEEENS4_6LayoutINS5_IJNSA_ILi2EEESB_SB_EEENS5_IJSB_NSA_ILi0EEESW_EEEEENS5_IJNS4_10UnderscoreESZ_SZ_EEEEENS4_13SM90_TMA_LOADENS4_14ComposedLayoutINS4_7SwizzleILi3ELi4ELi3EEENS4_18smem_ptr_flag_bitsILi8EEENST_INS5_IJNSA_ILi8EEENSA_ILi128EEEEEENS5_IJS19_SB_EEEEEEEvNS4_8identityES12_S1D_vS1E_EENS_8epilogue10collective6detail29Sm90TmaWarpSpecializedAdapterINS1H_15DefaultEpilogueISJ_SK_SK_NS1G_6thread17LinearCombinationISJ_Li1EffLNS1L_9ScaleType4KindE0ELNS_15FloatRoundStyleE2ESJ_EENS1_15EpilogueDefaultEEEEEvvEEEEvNT_6ParamsE,(.L_x_389 - _ZN7cutlass13device_kernelINS_4gemm6kernel13GemmUniversalIN4cute5tupleIJiiiiEEENS1_10collective13CollectiveMmaINS1_37MainloopSm90TmaGmmaWarpSpecializedFP8ILi2ENS5_IJNS4_1CILi1EEESB_SB_EEENS1_35KernelTmaWarpSpecializedCooperativeEEENS5_IJNSA_ILi192EEENSA_ILi160EEENSA_ILi256EEEEEENS_12float_e4m3_tENS5_IJlSB_lEEESJ_SK_NS4_8TiledMMAINS4_8MMA_AtomIJNS4_4SM904GMMA30MMA_64x32x32_F32E4M3E4M3_SS_TNILNSO_7ScaleInE1ELSQ_1EEEEEENS4_6LayoutINS5_IJNSA_ILi2EEESB_SB_EEENS5_IJSB_NSA_ILi0EEESW_EEEEENS5_IJNS4_10UnderscoreESZ_SZ_EEEEENS4_13SM90_TMA_LOADENS4_14ComposedLayoutINS4_7SwizzleILi3ELi4ELi3EEENS4_18smem_ptr_flag_bitsILi8EEENST_INS5_IJNSA_ILi8EEENSA_ILi128EEEEEENS5_IJS19_SB_EEEEEEEvNS4_8identityES12_S1D_vS1E_EENS_8epilogue10collective6detail29Sm90TmaWarpSpecializedAdapterINS1H_15DefaultEpilogueISJ_SK_SK_NS1G_6thread17LinearCombinationISJ_Li1EffLNS1L_9ScaleType4KindE0ELNS_15FloatRoundStyleE2ESJ_EENS1_15EpilogueDefaultEEEEEvvEEEEvNT_6ParamsE)
        .other          _ZN7cutlass13device_kernelINS_4gemm6kernel13GemmUniversalIN4cute5tupleIJiiiiEEENS1_10collective13CollectiveMmaINS1_37MainloopSm90TmaGmmaWarpSpecializedFP8ILi2ENS5_IJNS4_1CILi1EEESB_SB_EEENS1_35KernelTmaWarpSpecializedCooperativeEEENS5_IJNSA_ILi192EEENSA_ILi160EEENSA_ILi256EEEEEENS_12float_e4m3_tENS5_IJlSB_lEEESJ_SK_NS4_8TiledMMAINS4_8MMA_AtomIJNS4_4SM904GMMA30MMA_64x32x32_F32E4M3E4M3_SS_TNILNSO_7ScaleInE1ELSQ_1EEEEEENS4_6LayoutINS5_IJNSA_ILi2EEESB_SB_EEENS5_IJSB_NSA_ILi0EEESW_EEEEENS5_IJNS4_10UnderscoreESZ_SZ_EEEEENS4_13SM90_TMA_LOADENS4_14ComposedLayoutINS4_7SwizzleILi3ELi4ELi3EEENS4_18smem_ptr_flag_bitsILi8EEENST_INS5_IJNSA_ILi8EEENSA_ILi128EEEEEENS5_IJS19_SB_EEEEEEEvNS4_8identityES12_S1D_vS1E_EENS_8epilogue10collective6detail29Sm90TmaWarpSpecializedAdapterINS1H_15DefaultEpilogueISJ_SK_SK_NS1G_6thread17LinearCombinationISJ_Li1EffLNS1L_9ScaleType4KindE0ELNS_15FloatRoundStyleE2ESJ_EENS1_15EpilogueDefaultEEEEEvvEEEEvNT_6ParamsE,@"STO_CUDA_ENTRY STV_DEFAULT"
_ZN7cutlass13device_kernelINS_4gemm6kernel13GemmUniversalIN4cute5tupleIJiiiiEEENS1_10collective13CollectiveMmaINS1_37MainloopSm90TmaGmmaWarpSpecializedFP8ILi2ENS5_IJNS4_1CILi1EEESB_SB_EEENS1_35KernelTmaWarpSpecializedCooperativeEEENS5_IJNSA_ILi192EEENSA_ILi160EEENSA_ILi256EEEEEENS_12float_e4m3_tENS5_IJlSB_lEEESJ_SK_NS4_8TiledMMAINS4_8MMA_AtomIJNS4_4SM904GMMA30MMA_64x32x32_F32E4M3E4M3_SS_TNILNSO_7ScaleInE1ELSQ_1EEEEEENS4_6LayoutINS5_IJNSA_ILi2EEESB_SB_EEENS5_IJSB_NSA_ILi0EEESW_EEEEENS5_IJNS4_10UnderscoreESZ_SZ_EEEEENS4_13SM90_TMA_LOADENS4_14ComposedLayoutINS4_7SwizzleILi3ELi4ELi3EEENS4_18smem_ptr_flag_bitsILi8EEENST_INS5_IJNSA_ILi8EEENSA_ILi128EEEEEENS5_IJS19_SB_EEEEEEEvNS4_8identityES12_S1D_vS1E_EENS_8epilogue10collective6detail29Sm90TmaWarpSpecializedAdapterINS1H_15DefaultEpilogueISJ_SK_SK_NS1G_6thread17LinearCombinationISJ_Li1EffLNS1L_9ScaleType4KindE0ELNS_15FloatRoundStyleE2ESJ_EENS1_15EpilogueDefaultEEEEEvvEEEEvNT_6ParamsE:
[----:B------:R-:W0:Y:S02]  /*0000*/  LDC R1, c[0x0][0x28] ;  /* 0x00000a00ff017b82 */ /* 0x000e240000000800 */
[----:B0-----:R-:W-:Y:S01]  /*0010*/  VIADD R1, R1, 0xfffffe00 ;  /* 0xfffffe0001017836 */ /* 0x001fe20000000000 */
[----:B------:R-:W0:Y:S01]  /*0020*/  S2R R2, SR_TID.X ;  /* 0x0000000000027919 */ /* 0x000e220000002100 */
[----:B------:R-:W-:Y:S01]  /*0030*/  ELECT P0, URZ, PT ;  /* 0x00000000003f782f */ /* 0x000fe20003800000 */
[----:B------:R-:W-:Y:S01]  /*0040*/  BSSY B0, `(.L_x_0) ;  /* 0x0000015000007945 */ /* 0x000fe20003800000 */
[--C-:B0-----:R-:W-:Y:S02]  /*0050*/  SHF.R.U32.HI R0, RZ, 0x5, R2.reuse ;  /* 0x00000005ff007819 */ /* 0x101fe40000011602 */
[----:B------:R-:W-:-:S03]  /*0060*/  SHF.R.U32.HI R2, RZ, 0x7, R2 ;  /* 0x00000007ff027819 */ /* 0x000fc60000011602 */
[----:B------:R-:W0:Y:S04]  /*0070*/  SHFL.IDX PT, R3, R0, RZ, 0x1f ;  /* 0x00001fff00037589 */ /* 0x000e2800000e0000 */
[----:B------:R-:W1:Y:S01]  /*0080*/  SHFL.IDX PT, R2, R2, RZ, 0x1f ;  /* 0x00001fff02027589 */ /* 0x000e6200000e0000 */
[----:B0-----:R-:W-:Y:S02]  /*0090*/  R2UR UR4, R3 ;  /* 0x00000000030472ca */ /* 0x001fe400000e0000 */
[----:B-1----:R-:W-:-:S11]  /*00a0*/  R2UR UR8, R2 ;  /* 0x00000000020872ca */ /* 0x002fd600000e0000 */
[----:B------:R-:W-:Y:S02]  /*00b0*/  USHF.R.S32.HI UR5, URZ, 0x1f, UR4 ;  /* 0x0000001f3f057899 */ /* 0x000fe40008011404 */
[----:B------:R-:W-:Y:S02]  /*00c0*/  ISETP.NE.OR P0, PT, RZ, UR4, !P0 ;  /* 0x00000004ff007c0c */ /* 0x000fe4000c705670 */
[----:B------:R-:W-:-:S04]  /*00d0*/  ULEA.HI UR5, UR5, UR4, URZ, 0x2 ;  /* 0x0000000405057291 */ /* 0x000fc8000f8f103f */
[----:B------:R-:W-:-:S04]  /*00e0*/  ULOP3.LUT UR5, UR5, 0xfffffffc, URZ, 0xc0, !UPT ;  /* 0xfffffffc05057892 */ /* 0x000fc8000f8ec03f */
[----:B------:R-:W-:-:S03]  /*00f0*/  UIADD3 UR7, UR4, -UR5, URZ ;  /* 0x8000000504077290 */ /* 0x000fc6000fffe03f */
[----:B------:R-:W-:Y:S09]  /*0100*/  @P0 BRA `(.L_x_1) ;  /* 0x0000000000200947 */ /* 0x000ff20003800000 */
[----:B------:R-:W-:Y:S02]  /*0110*/  ULDC.64 UR4, c[0x0][0x198] ;  /* 0x0000660000047ab9 */ /* 0x000fe40000000a00 */
[----:B------:R-:W-:Y:S02]  /*0120*/  UIADD3 UR10, UP0, UR4, 0xf0, URZ ;  /* 0x000000f0040a7890 */ /* 0x000fe4000ff1e03f */
[----:B------:R-:W-:Y:S02]  /*0130*/  UIADD3 UR4, UP1, UR4, 0x1f0, URZ ;  /* 0x000001f004047890 */ /* 0x000fe4000ff3e03f */
[----:B------:R-:W-:Y:S02]  /*0140*/  UIADD3.X UR11, URZ, UR5, URZ, UP0, !UPT ;  /* 0x000000053f0b7290 */ /* 0x000fe400087fe43f */
[----:B------:R-:W-:-:S07]  /*0150*/  UIADD3.X UR5, URZ, UR5, URZ, UP1, !UPT ;  /* 0x000000053f057290 */ /* 0x000fce0008ffe43f */
[----:B------:R0:W-:Y:S02]  /*0160*/  UTMACCTL.PF [UR10] ;  /* 0x000000000a0079b9 */ /* 0x0001e40008040000 */
[----:B------:R0:W-:Y:S02]  /*0170*/  UTMACCTL.PF [UR4] ;  /* 0x00000000040079b9 */ /* 0x0001e40008040000 */
[----:B0-----:R-:W-:Y:S01]  /*0180*/  NOP ;  /* 0x0000000000007918 */ /* 0x001fe20000000000 */
.L_x_1:
[----:B------:R-:W-:Y:S05]  /*0190*/  BSYNC B0 ;  /* 0x0000000000007941 */ /* 0x000fea0003800000 */
.L_x_0:
[----:B------:R-:W0:Y:S01]  /*01a0*/  SHFL.IDX PT, R2, R0, RZ, 0x1f ;  /* 0x00001fff00027589 */ /* 0x000e2200000e0000 */
[----:B------:R-:W-:Y:S01]  /*01b0*/  UISETP.NE.AND UP0, UPT, UR7, 0x3, UPT ;  /* 0x000000030700788c */ /* 0x000fe2000bf05270 */
[----:B------:R-:W-:Y:S01]  /*01c0*/  ISETP.NE.AND P1, PT, RZ, UR8, PT ;  /* 0x00000008ff007c0c */ /* 0x000fe2000bf25270 */
[----:B------:R-:W-:Y:S02]  /*01d0*/  UIADD3 UR11, UR8, -0x1, URZ ;  /* 0xffffffff080b7890 */ /* 0x000fe4000fffe03f */
[----:B------:R-:W-:Y:S02]  /*01e0*/  UISETP.EQ.OR UP0, UPT, UR7, URZ, !UP0 ;  /* 0x0000003f0700728c */ /* 0x000fe4000c702670 */
[----:B------:R-:W-:Y:S02]  /*01f0*/  UISETP.GE.U32.AND UP1, UPT, UR11, 0x2, UPT ;  /* 0x000000020b00788c */ /* 0x000fe4000bf26070 */
[----:B------:R-:W-:-:S04]  /*0200*/  UISETP.EQ.AND UP0, UPT, UR8, URZ, UP0 ;  /* 0x0000003f0800728c */ /* 0x000fc80008702270 */
[----:B------:R-:W-:-:S04]  /*0210*/  USEL UR6, URZ, 0x1, !UP0 ;  /* 0x000000013f067887 */ /* 0x000fc8000c000000 */
[----:B------:R-:W-:Y:S01]  /*0220*/  USEL UR6, UR6, 0x2, UP1 ;  /* 0x0000000206067887 */ /* 0x000fe20008800000 */
[----:B0-----:R-:W-:-:S13]  /*0230*/  ISETP.NE.AND P0, PT, R2, RZ, PT ;  /* 0x000000ff0200720c */ /* 0x001fda0003f05270 */
[----:B------:R-:W-:Y:S05]  /*0240*/  @P0 BRA `(.L_x_2) ;  /* 0x0000000000480947 */ /* 0x000fea0003800000 */
[----:B------:R-:W0:Y:S01]  /*0250*/  S2UR UR10, SR_CgaCtaId ;  /* 0x00000000000a79c3 */ /* 0x000e220000008800 */
[----:B------:R-:W-:Y:S01]  /*0260*/  UMOV UR4, 0x400 ;  /* 0x0000040000047882 */ /* 0x000fe20000000000 */
[----:B------:R-:W-:Y:S01]  /*0270*/  UMOV UR5, 0x1 ;  /* 0x0000000100057882 */ /* 0x000fe20000000000 */
[----:B------:R-:W-:Y:S01]  /*0280*/  UMOV UR8, 0x100 ;  /* 0x0000010000087882 */ /* 0x000fe20000000000 */
[----:B------:R-:W-:Y:S01]  /*0290*/  ELECT P0, URZ, PT ;  /* 0x00000000003f782f */ /* 0x000fe20003800000 */
[----:B------:R-:W-:-:S04]  /*02a0*/  UIADD3 UR8, -UR8, 0x100000, URZ ;  /* 0x0010000008087890 */ /* 0x000fc8000fffe13f */
[----:B------:R-:W-:Y:S02]  /*02b0*/  USHF.L.U32 UR9, UR8, 0xb, URZ ;  /* 0x0000000b08097899 */ /* 0x000fe4000800063f */
[----:B------:R-:W-:Y:S02]  /*02c0*/  USHF.L.U32 UR8, UR8, 0x1, URZ ;  /* 0x0000000108087899 */ /* 0x000fe4000800063f */
[----:B0-----:R-:W-:Y:S02]  /*02d0*/  ULEA UR10, UR10, UR4, 0x18 ;  /* 0x000000040a0a7291 */ /* 0x001fe4000f8ec03f */
[----:B------:R-:W-:-:S04]  /*02e0*/  UIADD3 UR4, -UR5, 0x100000, URZ ;  /* 0x0010000005047890 */ /* 0x000fc8000fffe13f */
[----:B------:R-:W-:Y:S02]  /*02f0*/  USHF.L.U32 UR5, UR4, 0xb, URZ ;  /* 0x0000000b04057899 */ /* 0x000fe4000800063f */
[----:B------:R-:W-:Y:S01]  /*0300*/  USHF.L.U32 UR4, UR4, 0x1, URZ ;  /* 0x0000000104047899 */ /* 0x000fe2000800063f */
[----:B------:R-:W0:Y:S11]  /*0310*/  FENCE.VIEW.ASYNC.S ;  /* 0x00000000000073c6 */ /* 0x000e360000000000 */
[----:B0-----:R0:W1:Y:S01]  /*0320*/  SYNCS.EXCH.64 URZ, [UR10], UR4 ;  /* 0x000000040a3f75b2 */ /* 0x0010620008000100 */
[----:B------:R0:W2:Y:S01]  /*0330*/  SYNCS.EXCH.64 URZ, [UR10+0x10], UR8 ;  /* 0x000010080a3f75b2 */ /* 0x0000a20008000100 */
[----:B------:R0:W3:Y:S01]  /*0340*/  SYNCS.EXCH.64 URZ, [UR10+0x8], UR4 ;  /* 0x000008040a3f75b2 */ /* 0x0000e20008000100 */
[----:B------:R0:W4:Y:S01]  /*0350*/  SYNCS.EXCH.64 URZ, [UR10+0x18], UR8 ;  /* 0x000018080a3f75b2 */ /* 0x0001220008000100 */
[----:B------:R-:W-:Y:S01]  /*0360*/  NOP ;  /* 0x0000000000007918 */ /* 0x000fe20000000000 */
.L_x_2:
[----:B------:R-:W5:Y:S01]  /*0370*/  LDC R2, c[0x0][0x65c] ;  /* 0x00019700ff027b82 */ /* 0x000f620000000800 */
[----:B------:R-:W1:Y:S01]  /*0380*/  SHFL.IDX PT, R0, R0, RZ, 0x1f ;  /* 0x00001fff00007589 */ /* 0x000e6200000e0000 */
[----:B------:R-:W-:Y:S01]  /*0390*/  ELECT P0, URZ, PT ;  /* 0x00000000003f782f */ /* 0x000fe20003800000 */
[----:B------:R-:W-:Y:S01]  /*03a0*/  IMAD.MOV.U32 R3, RZ, RZ, RZ ;  /* 0x000000ffff037224 */ /* 0x000fe200078e00ff */
[----:B0-----:R-:W-:Y:S01]  /*03b0*/  UMOV UR4, 0x20 ;  /* 0x0000002000047882 */ /* 0x001fe20000000000 */
[----:B------:R-:W0:Y:S01]  /*03c0*/  S2R R10, SR_CTAID.Y ;  /* 0x00000000000a7919 */ /* 0x000e220000002600 */
[----:B------:R-:W-:Y:S01]  /*03d0*/  NOP ;  /* 0x0000000000007918 */ /* 0x000fe20000000000 */
[----:B------:R-:W-:Y:S01]  /*03e0*/  NOP ;  /* 0x0000000000007918 */ /* 0x000fe20000000000 */
[----:B-----5:R-:W-:Y:S02]  /*03f0*/  ISETP.NE.AND P4, PT, R2, 0x1, PT ;  /* 0x000000010200780c */ /* 0x020fe40003f85270 */
[----:B------:R-:W5:Y:S01]  /*0400*/  S2R R2, SR_CTAID.X ;  /* 0x0000000000027919 */ /* 0x000f620000002500 */
[----:B-1----:R-:W-:-:S10]  /*0410*/  ISETP.NE.OR P0, PT, R0, RZ, !P0 ;  /* 0x000000ff0000720c */ /* 0x002fd40004705670 */
[----:B------:R-:W5:Y:S01]  /*0420*/  @P4 LDC R7, c[0x0][0x10] ;  /* 0x00000400ff074b82 */ /* 0x000f620000000800 */
[----:B0-----:R-:W-:Y:S02]  /*0430*/  @P4 IMAD.MOV.U32 R4, RZ, RZ, R10 ;  /* 0x000000ffff044224 */ /* 0x001fe400078e000a */
[----:B------:R-:W-:Y:S01]  /*0440*/  VOTEU.ALL UP0, P0 ;  /* 0x00000000003f7886 */ /* 0x000fe20000000000 */
[----:B------:R-:W-:Y:S01]  /*0450*/  @P4 IMAD.MOV.U32 R5, RZ, RZ, RZ ;  /* 0x000000ffff054224 */ /* 0x000fe200078e00ff */
[----:B------:R-:W-:Y:S01]  /*0460*/  VOTEU.ALL UP1, P0 ;  /* 0x00000000003f7886 */ /* 0x000fe20000020000 */
[----:B------:R-:W-:Y:S02]  /*0470*/  @P4 IMAD.MOV.U32 R11, RZ, RZ, RZ ;  /* 0x000000ffff0b4224 */ /* 0x000fe400078e00ff */
[----:B------:R-:W0:Y:S01]  /*0480*/  @!P4 LDC R9, c[0x0][0xc] ;  /* 0x00000300ff09cb82 */ /* 0x000e220000000800 */
[----:B------:R-:W-:Y:S01]  /*0490*/  @!UP0 UMOV UR8, 0x400 ;  /* 0x0000040000088882 */ /* 0x000fe20000000000 */
[----:B------:R-:W-:-:S04]  /*04a0*/  @!UP0 UIADD3 UR4, -UR4, 0x100000, URZ ;  /* 0x0010000004048890 */ /* 0x000fc8000fffe13f */
[----:B------:R-:W-:Y:S02]  /*04b0*/  @!UP0 USHF.L.U32 UR5, UR4, 0xb, URZ ;  /* 0x0000000b04058899 */ /* 0x000fe4000800063f */
[----:B------:R-:W-:Y:S01]  /*04c0*/  @!UP0 USHF.L.U32 UR4, UR4, 0x1, URZ ;  /* 0x0000000104048899 */ /* 0x000fe2000800063f */
[----:B------:R-:W1:Y:S01]  /*04d0*/  @!UP0 S2UR UR9, SR_CgaCtaId ;  /* 0x00000000000989c3 */ /* 0x000e620000008800 */
[----:B-----5:R-:W-:-:S04]  /*04e0*/  @P4 IMAD.WIDE.U32 R6, R2, R7, R4 ;  /* 0x0000000702064225 */ /* 0x020fc800078e0004 */
[----:B------:R-:W-:Y:S02]  /*04f0*/  @P4 IMAD.MOV.U32 R14, RZ, RZ, R6 ;  /* 0x000000ffff0e4224 */ /* 0x000fe400078e0006 */
[----:B------:R-:W-:Y:S02]  /*0500*/  @P4 IMAD.IADD R15, R7, 0x1, R11 ;  /* 0x00000001070f4824 */ /* 0x000fe400078e020b */
[----:B0-----:R-:W-:-:S04]  /*0510*/  @!P4 IMAD.WIDE.U32 R4, R9, R10, R2 ;  /* 0x0000000a0904c225 */ /* 0x001fc800078e0002 */
[----:B------:R-:W-:Y:S02]  /*0520*/  @!P4 IMAD.MOV.U32 R14, RZ, RZ, R4 ;  /* 0x000000ffff0ec224 */ /* 0x000fe400078e0004 */
[----:B------:R-:W-:Y:S01]  /*0530*/  @!P4 IMAD.MOV.U32 R15, RZ, RZ, R5 ;  /* 0x000000ffff0fc224 */ /* 0x000fe200078e0005 */
[----:B-1----:R-:W-:Y:S02]  /*0540*/  @!UP0 ULEA UR8, UR9, UR8, 0x18 ;  /* 0x0000000809088291 */ /* 0x002fe4000f8ec03f */
[----:B------:R0:W-:Y:S01]  /*0550*/  STL [R1+0x174], R14 ;  /* 0x0001740e01007387 */ /* 0x0001e20000100800 */
[----:B------:R-:W-:-:S03]  /*0560*/  VOTEU.ALL UP0, P0 ;  /* 0x00000000003f7886 */ /* 0x000fc60000000000 */
[----:B------:R0:W-:Y:S04]  /*0570*/  STL [R1+0x170], R15 ;  /* 0x0001700f01007387 */ /* 0x0001e80000100800 */
[----:B------:R-:W1:Y:S02]  /*0580*/  FENCE.VIEW.ASYNC.S ;  /* 0x00000000000073c6 */ /* 0x000e640000000000 */
[----:B-1----:R0:W2:Y:S01]  /*0590*/  @!UP0 SYNCS.EXCH.64 URZ, [UR8+0x30], UR4 ;  /* 0x00003004083f85b2 */ /* 0x0020a20008000100 */
[----:B------:R0:W2:Y:S01]  /*05a0*/  @!UP1 SYNCS.EXCH.64 URZ, [UR8+0x38], UR4 ;  /* 0x00003804083f95b2 */ /* 0x0000a20008000100 */
[----:B------:R-:W-:Y:S01]  /*05b0*/  NOP ;  /* 0x0000000000007918 */ /* 0x000fe20000000000 */
[----:B--234-:R-:W-:Y:S06]  /*05c0*/  BAR.SYNC.DEFER_BLOCKING 0x0 ;  /* 0x0000000000007b1d */ /* 0x01cfec0000010000 */
[----:B0-----:R-:W-:Y:S05]  /*05d0*/  @!P1 BRA `(.L_x_3) ;  /* 0x0000015400ac9947 */ /* 0x001fea0003800000 */
[----:B------:R-:W-:-:S06]  /*05e0*/  UISETP.GT.U32.AND UP0, UPT, UR11, 0x1, UPT ;  /* 0x000000010b00788c */ /* 0x000fcc000bf04070 */
[----:B------:R-:W-:-:S13]  /*05f0*/  PLOP3.LUT P0, PT, PT, PT, UP0, 0x80, 0x0 ;  /* 0x000000000000781c */ /* 0x000fda0003f0f008 */
[----:B------:R-:W-:Y:S05]  /*0600*/  @P0 EXIT ;  /* 0x000000000000094d */ /* 0x000fea0003800000 */
[----:B------:R-:W-:Y:S01]  /*0610*/  IMAD.MOV.U32 R5, RZ, RZ, -0x1 ;  /* 0xffffffffff057424 */ /* 0x000fe200078e00ff */
[----:B------:R-:W-:Y:S01]  /*0620*/  ULDC.64 UR4, c[0x0][0x650] ;  /* 0x0001940000047ab9 */ /* 0x000fe20000000a00 */
[----:B------:R-:W-:Y:S01]  /*0630*/  IMAD.MOV.U32 R4, RZ, RZ, -0x1 ;  /* 0xffffffffff047424 */ /* 0x000fe200078e00ff */
[----:B------:R-:W-:Y:S01]  /*0640*/  ISETP.GE.U32.AND P0, PT, R14, UR4, PT ;  /* 0x000000040e007c0c */ /* 0x000fe2000bf06070 */
[----:B------:R-:W-:Y:S01]  /*0650*/  UMOV UR13, 0xffffffff ;  /* 0xffffffff000d7882 */ /* 0x000fe20000000000 */
[----:B------:R0:W-:Y:S01]  /*0660*/  STL [R1+0x178], R5 ;  /* 0x0001780501007387 */ /* 0x0001e20000100800 */
[----:B------:R-:W-:Y:S02]  /*0670*/  PRMT R0, RZ, 0x7610, R0 ;  /* 0x00007610ff007816 */ /* 0x000fe40000000000 */
[----:B------:R-:W-:Y:S01]  /*0680*/  ISETP.GE.U32.AND.EX P0, PT, R15, UR5, PT, P0 ;  /* 0x000000050f007c0c */ /* 0x000fe2000bf06100 */
[----:B------:R0:W-:-:S12]  /*0690*/  STL [R1+0x17c], R4 ;  /* 0x00017c0401007387 */ /* 0x0001d80000100800 */
[----:B0-----:R-:W-:Y:S05]  /*06a0*/  @P0 BRA `(.L_x_4) ;  /* 0x0000000400700947 */ /* 0x001fea0003800000 */
[----:B------:R-:W-:Y:S01]  /*06b0*/  ULDC.64 UR14, c[0x0][0x628] ;  /* 0x00018a00000e7ab9 */ /* 0x000fe20000000a00 */
[----:B------:R-:W0:Y:S01]  /*06c0*/  LDC.64 R12, c[0x0][0x620] ;  /* 0x00018800ff0c7b82 */ /* 0x000e220000000a00 */
[----:B------:R-:W-:Y:S01]  /*06d0*/  ISETP.NE.U32.AND P0, PT, RZ, UR14, PT ;  /* 0x0000000eff007c0c */ /* 0x000fe2000bf05070 */
[----:B------:R-:W-:Y:S01]  /*06e0*/  ULDC UR13, c[0x0][0x630] ;  /* 0x00018c00000d7ab9 */ /* 0x000fe20000000800 */
[----:B------:R-:W-:Y:S02]  /*06f0*/  R2UR UR4, R14 ;  /* 0x000000000e0472ca */ /* 0x000fe400000e0000 */
[----:B------:R-:W-:Y:S02]  /*0700*/  ISETP.NE.AND.EX P0, PT, RZ, UR15, PT, P0 ;  /* 0x0000000fff007c0c */ /* 0x000fe4000bf05300 */
[----:B------:R-:W-:-:S11]  /*0710*/  R2UR UR5, R15 ;  /* 0x000000000f0572ca */ /* 0x000fd600000e0000 */
[----:B------:R-:W-:Y:S05]  /*0720*/  @!P0 BRA `(.L_x_5) ;  /* 0x0000000000308947 */ /* 0x000fea0003800000 */
[----:B------:R-:W-:Y:S01]  /*0730*/  R2UR UR4, R14 ;  /* 0x000000000e0472ca */ /* 0x000fe200000e0000 */
[----:B------:R-:W-:Y:S01]  /*0740*/  ULDC UR7, c[0x0][0x634] ;  /* 0x00018d0000077ab9 */ /* 0x000fe20000000800 */
[----:B------:R-:W-:-:S11]  /*0750*/  R2UR UR12, R15 ;  /* 0x000000000f0c72ca */ /* 0x000fd600000e0000 */
[----:B------:R-:W-:-:S04]  /*0760*/  UIADD3 UR7, UP0, UR4, UR7, URZ ;  /* 0x0000000704077290 */ /* 0x000fc8000ff1e03f */
[----:B------:R-:W-:-:S04]  /*0770*/  UIADD3.X UR12, URZ, UR12, URZ, UP0, !UPT ;  /* 0x0000000c3f0c7290 */ /* 0x000fc800087fe43f */
[----:B------:R-:W-:-:S04]  /*0780*/  UIMAD.WIDE.U32 UR4, UR12, UR14, URZ ;  /* 0x0000000e0c0472a5 */ /* 0x000fc8000f8e003f */
[----:B------:R-:W-:Y:S02]  /*0790*/  UIMAD.WIDE.U32 UR8, UP0, UR7, UR15, UR4 ;  /* 0x0000000f070872a5 */ /* 0x000fe4000f800004 */
[----:B------:R-:W-:Y:S02]  /*07a0*/  UIMAD.WIDE.U32 UR4, UR7, UR14, URZ ;  /* 0x0000000e070472a5 */ /* 0x000fe4000f8e003f */
[----:B------:R-:W-:Y:S02]  /*07b0*/  UIADD3.X UR11, URZ, URZ, URZ, UP0, !UPT ;  /* 0x0000003f3f0b7290 */ /* 0x000fe400087fe43f */
[----:B------:R-:W-:Y:S01]  /*07c0*/  UIADD3 URZ, UP0, UR5, UR8, URZ ;  /* 0x00000008053f7290 */ /* 0x000fe2000ff1e03f */
[----:B------:R-:W-:-:S03]  /*07d0*/  UMOV UR10, UR9 ;  /* 0x00000009000a7c82 */ /* 0x000fc60008000000 */
[----:B------:R-:W-:-:S12]  /*07e0*/  UIMAD.WIDE.U32.X UR4, UR12, UR15, UR10, UP0 ;  /* 0x0000000f0c0472a5 */ /* 0x000fd800080e040a */
.L_x_5:
[----:B------:R-:W-:Y:S01]  /*07f0*/  USHF.R.U64 UR7, UR4, UR13, UR5 ;  /* 0x0000000d04077299 */ /* 0x000fe20008001205 */
[----:B------:R-:W1:Y:S01]  /*0800*/  LDC R8, c[0x0][0x618] ;  /* 0x00018600ff087b82 */ /* 0x000e620000000800 */
[----:B------:R-:W-:Y:S01]  /*0810*/  USHF.R.U32.HI UR4, URZ, UR13, UR5 ;  /* 0x0000000d3f047299 */ /* 0x000fe20008011605 */
[----:B------:R-:W-:Y:S01]  /*0820*/  I2FP.F32.U32 R0, R2 ;  /* 0x0000000200007245 */ /* 0x000fe20000201000 */
[----:B------:R-:W-:Y:S01]  /*0830*/  IMAD.MOV.U32 R4, RZ, RZ, R14 ;  /* 0x000000ffff047224 */ /* 0x000fe200078e000e */
[----:B------:R-:W-:Y:S01]  /*0840*/  ULDC UR5, c[0x0][0x150] ;  /* 0x0000540000057ab9 */ /* 0x000fe20000000800 */
[----:B------:R-:W-:Y:S01]  /*0850*/  IADD3 R7, P0, RZ, -UR7, RZ ;  /* 0x80000007ff077c10 */ /* 0x000fe2000ff1e0ff */
[----:B------:R-:W-:Y:S02]  /*0860*/  IMAD.MOV.U32 R5, RZ, RZ, R15 ;  /* 0x000000ffff057224 */ /* 0x000fe400078e000f */
[----:B------:R-:W-:Y:S01]  /*0870*/  FMUL R0, R0, UR5 ;  /* 0x0000000500007c20 */ /* 0x000fe20008400000 */
[----:B------:R-:W2:Y:S01]  /*0880*/  LDC.64 R20, c[0x0][0x640] ;  /* 0x00019000ff147b82 */ /* 0x000ea20000000a00 */
[----:B------:R-:W-:Y:S01]  /*0890*/  IMAD.X R9, RZ, RZ, ~UR4, P0 ;  /* 0x80000004ff097e24 */ /* 0x000fe200080e06ff */
[----:B------:R-:W-:Y:S01]  /*08a0*/  ULDC UR4, c[0x0][0x154] ;  /* 0x0000550000047ab9 */ /* 0x000fe20000000800 */
[----:B0-----:R-:W-:-:S02]  /*08b0*/  IMAD.WIDE.U32 R4, R7, R12, R4 ;  /* 0x0000000c07047225 */ /* 0x001fc400078e0004 */
[----:B------:R-:W0:Y:S02]  /*08c0*/  F2I.U32.TRUNC.NTZ R0, R0 ;  /* 0x0000000000007305 */ /* 0x000e24000020f000 */
[----:B------:R-:W-:Y:S01]  /*08d0*/  IMAD R6, R9, R12, RZ ;  /* 0x0000000c09067224 */ /* 0x000fe200078e02ff */
[----:B------:R-:W3:Y:S03]  /*08e0*/  LDC R3, c[0x0][0x144] ;  /* 0x00005100ff037b82 */ /* 0x000ee60000000800 */
[----:B------:R-:W-:-:S04]  /*08f0*/  IMAD R7, R7, R13, R6 ;  /* 0x0000000d07077224 */ /* 0x000fc800078e0206 */
[----:B------:R-:W-:Y:S01]  /*0900*/  IMAD.IADD R5, R5, 0x1, R7 ;  /* 0x0000000105057824 */ /* 0x000fe200078e0207 */
[----:B------:R-:W4:Y:S01]  /*0910*/  LDC R14, c[0x0][0x608] ;  /* 0x00018200ff0e7b82 */ /* 0x000f220000000800 */
[----:B------:R-:W-:Y:S02]  /*0920*/  IMAD.MOV.U32 R7, RZ, RZ, -0x1 ;  /* 0xffffffffff077424 */ /* 0x000fe400078e00ff */
[----:B0-----:R-:W-:Y:S01]  /*0930*/  IMAD.MOV R6, RZ, RZ, -R0 ;  /* 0x000000ffff067224 */ /* 0x001fe200078e0a00 */
[----:B-1----:R-:W-:Y:S02]  /*0940*/  SHF.R.U64 R12, R4, R8, R5 ;  /* 0x00000008040c7219 */ /* 0x002fe40000001205 */
[----:B------:R-:W-:Y:S02]  /*0950*/  I2FP.F32.U32 R4, R10 ;  /* 0x0000000a00047245 */ /* 0x000fe40000201000 */
[----:B------:R-:W0:Y:S01]  /*0960*/  LDC R18, c[0x0][0x658] ;  /* 0x00019600ff127b82 */ /* 0x000e220000000800 */
[----:B--2---:R-:W-:-:S02]  /*0970*/  ISETP.NE.U32.AND P0, PT, R20, RZ, PT ;  /* 0x000000ff1400720c */ /* 0x004fc40003f05070 */
[----:B------:R-:W-:Y:S01]  /*0980*/  FMUL R4, R4, UR4 ;  /* 0x0000000404047c20 */ /* 0x000fe20008400000 */
[----:B------:R-:W-:Y:S02]  /*0990*/  SHF.R.U32.HI R5, RZ, R8, R5 ;  /* 0x00000008ff057219 */ /* 0x000fe40000011605 */
[----:B------:R-:W-:Y:S01]  /*09a0*/  ISETP.NE.AND.EX P0, PT, R21, RZ, PT, P0 ;  /* 0x000000ff1500720c */ /* 0x000fe20003f05300 */
[----:B------:R1:W2:Y:S01]  /*09b0*/  F2I.U32.TRUNC.NTZ R11, R4 ;  /* 0x00000004000b7305 */ /* 0x0002a2000020f000 */
[----:B------:R-:W1:Y:S01]  /*09c0*/  LDC R13, c[0x0][0x148] ;  /* 0x00005200ff0d7b82 */ /* 0x000e620000000800 */
[----:B---3--:R-:W-:-:S07]  /*09d0*/  IMAD R0, R3, R6, R2 ;  /* 0x0000000603007224 */ /* 0x008fce00078e0202 */
[----:B------:R-:W3:Y:S01]  /*09e0*/  LDC R16, c[0x0][0x600] ;  /* 0x00018000ff107b82 */ /* 0x000ee20000000800 */
[-CC-:B----4-:R-:W-:Y:S02]  /*09f0*/  SHF.R.U64 R24, R12, R14.reuse, R5.reuse ;  /* 0x0000000e0c187219 */ /* 0x190fe40000001205 */
[----:B------:R-:W-:Y:S01]  /*0a00*/  SHF.R.U32.HI R3, RZ, R14, R5 ;  /* 0x0000000eff037219 */ /* 0x000fe20000011605 */
[----:B------:R-:W-:-:S04]  /*0a10*/  IMAD.MOV.U32 R5, RZ, RZ, 0x1 ;  /* 0x00000001ff057424 */ /* 0x000fc800078e00ff */
[----:B------:R-:W4:Y:S01]  /*0a20*/  LDC R17, c[0x0][0x648] ;  /* 0x00019200ff117b82 */ /* 0x000f220000000800 */
[-C--:B0-----:R-:W-:Y:S02]  /*0a30*/  SHF.L.U32 R2, R7, R18.reuse, RZ ;  /* 0x0000001207027219 */ /* 0x081fe400000006ff */
[--C-:B------:R-:W-:Y:S02]  /*0a40*/  SHF.R.U64 R14, R24, R18, R3.reuse ;  /* 0x00000012180e7219 */ /* 0x100fe40000001203 */
[----:B------:R-:W-:Y:S02]  /*0a50*/  LOP3.LUT R9, RZ, R2, RZ, 0x33, !PT ;  /* 0x00000002ff097212 */ /* 0x000fe400078e33ff */
[-C--:B------:R-:W-:Y:S01]  /*0a60*/  SHF.R.U32.HI R3, RZ, R18.reuse, R3 ;  /* 0x00000012ff037219 */ /* 0x080fe20000011603 */
[----:B------:R-:W0:Y:S01]  /*0a70*/  LDC R19, c[0x0][0x638] ;  /* 0x00018e00ff137b82 */ /* 0x000e220000000800 */
[----:B------:R-:W-:Y:S01]  /*0a80*/  SHF.L.U32 R8, R5, R18, RZ ;  /* 0x0000001205087219 */ /* 0x000fe200000006ff */
[----:B------:R-:W-:-:S06]  /*0a90*/  IMAD.MOV.U32 R2, RZ, RZ, R14 ;  /* 0x000000ffff027224 */ /* 0x000fcc00078e000e */
[----:B------:R-:W0:Y:S01]  /*0aa0*/  LDC R22, c[0x0][0x610] ;  /* 0x00018400ff167b82 */ /* 0x000e220000000800 */
[----:B-12---:R-:W-:Y:S05]  /*0ab0*/  @!P0 BRA `(.L_x_6) ;  /* 0x0000000000288947 */ /* 0x006fea0003800000 */
[----:B------:R-:W1:Y:S02]  /*0ac0*/  LDC R7, c[0x0][0x64c] ;  /* 0x00019300ff077b82 */ /* 0x000e640000000800 */
[----:B-1----:R-:W-:-:S05]  /*0ad0*/  IADD3 R7, P0, R14, R7, RZ ;  /* 0x000000070e077210 */ /* 0x002fca0007f1e0ff */
[----:B------:R-:W-:-:S04]  /*0ae0*/  IMAD.X R15, RZ, RZ, R3, P0 ;  /* 0x000000ffff0f7224 */ /* 0x000fc800000e0603 */
[----:B------:R-:W-:-:S04]  /*0af0*/  IMAD.WIDE.U32 R2, R15, R20, RZ ;  /* 0x000000140f027225 */ /* 0x000fc800078e00ff */
[----:B------:R-:W-:-:S04]  /*0b00*/  IMAD.WIDE.U32 R4, P0, R7, R21, R2 ;  /* 0x0000001507047225 */ /* 0x000fc80007800002 */
[----:B------:R-:W-:-:S04]  /*0b10*/  IMAD.WIDE.U32 R2, R7, R20, RZ ;  /* 0x0000001407027225 */ /* 0x000fc800078e00ff */
[----:B------:R-:W-:Y:S01]  /*0b20*/  IMAD.X R7, RZ, RZ, RZ, P0 ;  /* 0x000000ffff077224 */ /* 0x000fe200000e06ff */
[----:B------:R-:W-:Y:S01]  /*0b30*/  IADD3 RZ, P0, R3, R4, RZ ;  /* 0x0000000403ff7210 */ /* 0x000fe20007f1e0ff */
[----:B------:R-:W-:-:S04]  /*0b40*/  IMAD.MOV.U32 R6, RZ, RZ, R5 ;  /* 0x000000ffff067224 */ /* 0x000fc800078e0005 */
[----:B------:R-:W-:-:S08]  /*0b50*/  IMAD.WIDE.U32.X R2, R15, R21, R6, P0 ;  /* 0x000000150f027225 */ /* 0x000fd000000e0406 */
.L_x_6:
[----:B----4-:R-:W-:Y:S01]  /*0b60*/  SHF.R.U64 R2, R2, R17, R3 ;  /* 0x0000001102027219 */ /* 0x010fe20000001203 */
[----:B---3--:R-:W-:Y:S01]  /*0b70*/  VIADD R3, R16, 0xffffffff ;  /* 0xffffffff10037836 */ /* 0x008fe20000000000 */
[----:B------:R-:W-:Y:S01]  /*0b80*/  LOP3.LUT R9, R24, R9, RZ, 0xc0, !PT ;  /* 0x0000000918097212 */ /* 0x000fe200078ec0ff */
[----:B------:R-:W-:Y:S01]  /*0b90*/  IMAD.MOV R11, RZ, RZ, -R11 ;  /* 0x000000ffff0b7224 */ /* 0x000fe200078e0a0b */
[----:B------:R-:W-:Y:S01]  /*0ba0*/  UMOV UR13, UR7 ;  /* 0x00000007000d7c82 */ /* 0x000fe20008000000 */
[----:B------:R-:W-:Y:S01]  /*0bb0*/  IMAD.MOV R4, RZ, RZ, -R2 ;  /* 0x000000ffff047224 */ /* 0x000fe200078e0a02 */
[----:B------:R-:W-:Y:S01]  /*0bc0*/  LOP3.LUT R12, R12, R3, RZ, 0xc0, !PT ;  /* 0x000000030c0c7212 */ /* 0x000fe200078ec0ff */
[----:B------:R-:W-:Y:S02]  /*0bd0*/  @P4 IMAD R0, R13, R11, R10 ;  /* 0x0000000b0d004224 */ /* 0x000fe400078e020a */
[----:B------:R-:W-:Y:S02]  /*0be0*/  IMAD R9, R8, R2, R9 ;  /* 0x0000000208097224 */ /* 0x000fe400078e0209 */
[----:B0-----:R-:W-:-:S02]  /*0bf0*/  IMAD R3, R4, R19, R14 ;  /* 0x0000001304037224 */ /* 0x001fc400078e020e */
[----:B------:R-:W-:Y:S02]  /*0c00*/  IMAD R2, R9, R22, R0 ;  /* 0x0000001609027224 */ /* 0x000fe400078e0200 */
[----:B------:R-:W-:Y:S02]  /*0c10*/  IMAD R3, R3, R16, R12 ;  /* 0x0000001003037224 */ /* 0x000fe400078e020c */
[----:B------:R-:W-:-:S03]  /*0c20*/  IMAD.MOV.U32 R0, RZ, RZ, 0x1 ;  /* 0x00000001ff007424 */ /* 0x000fc600078e00ff */
[----:B------:R-:W-:Y:S02]  /*0c30*/  SEL R4, R3, R2, !P4 ;  /* 0x0000000203047207 */ /* 0x000fe40006000000 */
[----:B------:R-:W-:-:S03]  /*0c40*/  SEL R2, R2, R3, !P4 ;  /* 0x0000000302027207 */ /* 0x000fc60006000000 */
[----:B------:R0:W-:Y:S04]  /*0c50*/  STL [R1+0x17c], R4 ;  /* 0x00017c0401007387 */ /* 0x0001e80000100800 */
[----:B------:R0:W-:Y:S02]  /*0c60*/  STL [R1+0x178], R2 ;  /* 0x0001780201007387 */ /* 0x0001e40000100800 */
.L_x_4:
[----:B------:R-:W-:-:S08]  /*0c70*/  NOP ;  /* 0x0000000000007918 */ /* 0x000fd00000000000 */
[----:B------:R-:W1:Y:S02]  /*0c80*/  USETMAXREG.TRY_ALLOC.CTAPOOL UP0, 0xe8 ;  /* 0x000000e8000079c8 */ /* 0x000e640008000600 */
[----:B-1----:R-:W-:-:S13]  /*0c90*/  PLOP3.LUT P0, PT, PT, PT, UP0, 0x80, 0x0 ;  /* 0x000000000000781c */ /* 0x002fda0003f0f008 */
[----:B------:R-:W-:Y:S05]  /*0ca0*/  @!P0 BRA `(.L_x_4) ;  /* 0xfffffffc00f08947 */ /* 0x000fea000383ffff */
[----:B------:R-:W-:Y:S01]  /*0cb0*/  ULDC.64 UR4, c[0x0][0x598] ;  /* 0x0001660000047ab9 */ /* 0x000fe20000000a00 */
[----:B------:R-:W-:Y:S01]  /*0cc0*/  ULDC.64 UR42, c[0x0][0x208] ;  /* 0x00008200002a7ab9 */ /* 0x000fe20000000a00 */
[----:B------:R-:W-:-:S04]  /*0cd0*/  ISETP.NE.U32.AND P0, PT, RZ, UR4, PT ;  /* 0x00000004ff007c0c */ /* 0x000fc8000bf05070 */
[----:B------:R-:W-:-:S13]  /*0ce0*/  ISETP.NE.AND.EX P0, PT, RZ, UR5, PT, P0 ;  /* 0x00000005ff007c0c */ /* 0x000fda000bf05300 */
[----:B------:R-:W-:Y:S05]  /*0cf0*/  @!P0 BRA `(.L_x_7) ;  /* 0x0000000000208947 */ /* 0x000fea0003800000 */
[----:B0-----:R-:W0:Y:S02]  /*0d00*/  LDC.64 R2, c[0x0][0x598] ;  /* 0x00016600ff027b82 */ /* 0x001e240000000a00 */
[----:B0-----:R-:W2:Y:S02]  /*0d10*/  LDG.E.64 R2, desc[UR42][R2.64] ;  /* 0x0000002a02027981 */ /* 0x001ea4000c1e1b00 */
[----:B--2---:R-:W-:-:S04]  /*0d20*/  ISETP.NE.U32.AND P0, PT, R2, RZ, PT ;  /* 0x000000ff0200720c */ /* 0x004fc80003f05070 */
[----:B------:R-:W-:-:S13]  /*0d30*/  ISETP.NE.AND.EX P0, PT, R3, RZ, PT, P0 ;  /* 0x000000ff0300720c */ /* 0x000fda0003f05300 */
[----:B------:R-:W-:Y:S05]  /*0d40*/  @!P0 BRA `(.L_x_7) ;  /* 0x00000000000c8947 */ /* 0x000fea0003800000 */
[----:B------:R-:W2:Y:S02]  /*0d50*/  LD.E R2, desc[UR42][R2.64] ;  /* 0x0000002a02027980 */ /* 0x000ea4000c101900 */
[----:B--2---:R-:W-:Y:S01]  /*0d60*/  R2UR UR7, R2 ;  /* 0x00000000020772ca */ /* 0x004fe200000e0000 */
[----:B------:R-:W-:-:S14]  /*0d70*/  BRA `(.L_x_8) ;  /* 0x0000000000247947 */ /* 0x000fdc0003800000 */
.L_x_7:
[----:B------:R-:W-:Y:S02]  /*0d80*/  ULDC.64 UR4, c[0x0][0x588] ;  /* 0x0001620000047ab9 */ /* 0x000fe40000000a00 */
[----:B------:R-:W-:-:S04]  /*0d90*/  ISETP.NE.U32.AND P0, PT, RZ, UR4, PT ;  /* 0x00000004ff007c0c */ /* 0x000fc8000bf05070 */
[----:B------:R-:W-:-:S13]  /*0da0*/  ISETP.NE.AND.EX P0, PT, RZ, UR5, PT, P0 ;  /* 0x00000005ff007c0c */ /* 0x000fda000bf05300 */
[----:B------:R-:W-:Y:S05]  /*0db0*/  @!P0 BRA `(.L_x_9) ;  /* 0x0000000000108947 */ /* 0x000fea0003800000 */
[----:B0-----:R-:W0:Y:S02]  /*0dc0*/  LDC.64 R2, c[0x0][0x588] ;  /* 0x00016200ff027b82 */ /* 0x001e240000000a00 */
[----:B0-----:R-:W2:Y:S02]  /*0dd0*/  LDG.E R2, desc[UR42][R2.64] ;  /* 0x0000002a02027981 */ /* 0x001ea4000c1e1900 */
[----:B--2---:R-:W-:Y:S01]  /*0de0*/  R2UR UR7, R2 ;  /* 0x00000000020772ca */ /* 0x004fe200000e0000 */
[----:B------:R-:W-:-:S14]  /*0df0*/  BRA `(.L_x_8) ;  /* 0x0000000000047947 */ /* 0x000fdc0003800000 */
.L_x_9:
[----:B------:R-:W-:-:S05]  /*0e00*/  ULDC UR7, c[0x0][0x580] ;  /* 0x0001600000077ab9 */ /* 0x000fca0000000800 */
.L_x_8:
[----:B------:R-:W-:Y:S02]  /*0e10*/  ULDC.64 UR4, c[0x0][0x5a0] ;  /* 0x0001680000047ab9 */ /* 0x000fe40000000a00 */
        /* <DEDUP_REMOVED lines=11> */
.L_x_10:
        /* <DEDUP_REMOVED lines=8> */
.L_x_12:
[----:B------:R-:W-:-:S05]  /*0f50*/  ULDC UR8, c[0x0][0x584] ;  /* 0x0001610000087ab9 */ /* 0x000fca0000000800 */
.L_x_11:
[----:B------:R-:W-:-:S13]  /*0f60*/  LOP3.LUT P0, RZ, R0, 0xff, RZ, 0xc0, !PT ;  /* 0x000000ff00ff7812 */ /* 0x000fda000780c0ff */
[----:B------:R-:W-:Y:S05]  /*0f70*/  @!P0 EXIT ;  /* 0x000000000000894d */ /* 0x000fea0003800000 */
[----:B------:R-:W-:Y:S01]  /*0f80*/  ULDC UR4, c[0x0][0x28c] ;  /* 0x0000a30000047ab9 */ /* 0x000fe20000000800 */
[----:B------:R-:W-:Y:S02]  /*0f90*/  ULOP3.LUT UR9, UR6, 0x1, URZ, 0xfc, !UPT ;  /* 0x0000000106097892 */ /* 0x000fe4000f8efc3f */
[----:B------:R-:W-:-:S04]  /*0fa0*/  UIADD3 UR4, UR4, 0xff, URZ ;  /* 0x000000ff04047890 */ /* 0x000fc8000fffe03f */
[----:B------:R-:W-:-:S04]  /*0fb0*/  USHF.R.S32.HI UR5, URZ, 0x1f, UR4 ;  /* 0x0000001f3f057899 */ /* 0x000fc80008011404 */
[----:B------:R-:W-:-:S03]  /*0fc0*/  ULEA.HI UR5, UR5, UR4, URZ, 0x8 ;  /* 0x0000000405057291 */ /* 0x000fc6000f8f403f */
[----:B------:R-:W-:Y:S01]  /*0fd0*/  UMOV UR4, URZ ;  /* 0x0000003f00047c82 */ /* 0x000fe20008000000 */
[----:B------:R-:W-:-:S03]  /*0fe0*/  USHF.R.S32.HI UR10, URZ, 0x8, UR5 ;  /* 0x000000083f0a7899 */ /* 0x000fc60008011405 */
[----:B------:R-:W-:-:S09]  /*0ff0*/  UMOV UR5, URZ ;  /* 0x0000003f00057c82 */ /* 0x000fd20008000000 */
.L_x_357:
[----:B------:R-:W-:Y:S01]  /*1000*/  STL [R1+0x16c], RZ ;  /* 0x00016cff01007387 */ /* 0x000fe20000100800 */
[----:B-1----:R-:W1:Y:S01]  /*1010*/  S2UR UR18, SR_CgaCtaId ;  /* 0x00000000001279c3 */ /* 0x002e620000008800 */
[----:B------:R-:W-:Y:S01]  /*1020*/  UMOV UR17, 0x400 ;  /* 0x0000040000117882 */ /* 0x000fe20000000000 */
[----:B------:R-:W-:Y:S01]  /*1030*/  UMOV UR14, URZ ;  /* 0x0000003f000e7c82 */ /* 0x000fe20008000000 */
[----:B------:R-:W-:Y:S01]  /*1040*/  STL [R1+0x168], RZ ;  /* 0x000168ff01007387 */ /* 0x000fe20000100800 */
[----:B------:R-:W-:Y:S01]  /*1050*/  UMOV UR20, URZ ;  /* 0x0000003f00147c82 */ /* 0x000fe20008000000 */
[----:B------:R-:W-:Y:S01]  /*1060*/  UMOV UR16, URZ ;  /* 0x0000003f00107c82 */ /* 0x000fe20008000000 */
[----:B------:R-:W-:Y:S01]  /*1070*/  UMOV UR39, UR5 ;  /* 0x0000000500277c82 */ /* 0x000fe20008000000 */
[----:B------:R-:W-:Y:S01]  /*1080*/  STL [R1+0x164], RZ ;  /* 0x000164ff01007387 */ /* 0x000fe20000100800 */
[----:B0-2---:R-:W0:Y:S01]  /*1090*/  LDC R2, c[0x0][0x28c] ;  /* 0x0000a300ff027b82 */ /* 0x005e220000000800 */
[----:B------:R-:W-:Y:S01]  /*10a0*/  UMOV UR38, UR4 ;  /* 0x0000000400267c82 */ /* 0x000fe20008000000 */
[----:B------:R-:W-:Y:S01]  /*10b0*/  CS2R R4, SRZ ;  /* 0x0000000000047805 */ /* 0x000fe2000001ff00 */
[----:B------:R-:W-:Y:S01]  /*10c0*/  STL [R1+0x160], RZ ;  /* 0x000160ff01007387 */ /* 0x000fe20000100800 */
[----:B------:R-:W-:-:S02]  /*10d0*/  CS2R R6, SRZ ;  /* 0x0000000000067805 */ /* 0x000fc4000001ff00 */
[----:B------:R-:W-:Y:S02]  /*10e0*/  CS2R R8, SRZ ;  /* 0x0000000000087805 */ /* 0x000fe4000001ff00 */
[----:B------:R-:W-:Y:S01]  /*10f0*/  CS2R R10, SRZ ;  /* 0x00000000000a7805 */ /* 0x000fe2000001ff00 */
[----:B------:R-:W-:Y:S01]  /*1100*/  STL [R1+0x15c], RZ ;  /* 0x00015cff01007387 */ /* 0x000fe20000100800 */
[----:B------:R-:W-:Y:S02]  /*1110*/  CS2R R12, SRZ ;  /* 0x00000000000c7805 */ /* 0x000fe4000001ff00 */
[----:B------:R-:W-:Y:S02]  /*1120*/  CS2R R14, SRZ ;  /* 0x00000000000e7805 */ /* 0x000fe4000001ff00 */
[----:B------:R-:W-:Y:S01]  /*1130*/  CS2R R16, SRZ ;  /* 0x0000000000107805 */ /* 0x000fe2000001ff00 */
[----:B------:R-:W2:Y:S01]  /*1140*/  S2R R0, SR_TID.X ;  /* 0x0000000000007919 */ /* 0x000ea20000002100 */
[----:B------:R-:W-:-:S02]  /*1150*/  CS2R R18, SRZ ;  /* 0x0000000000127805 */ /* 0x000fc4000001ff00 */
[----:B------:R-:W-:Y:S02]  /*1160*/  CS2R R20, SRZ ;  /* 0x0000000000147805 */ /* 0x000fe4000001ff00 */
[----:B------:R-:W-:Y:S01]  /*1170*/  CS2R R22, SRZ ;  /* 0x0000000000167805 */ /* 0x000fe2000001ff00 */
[----:B------:R-:W-:Y:S01]  /*1180*/  STL [R1+0x158], RZ ;  /* 0x000158ff01007387 */ /* 0x000fe20000100800 */
[----:B------:R-:W-:Y:S02]  /*1190*/  CS2R R184, SRZ ;  /* 0x0000000000b87805 */ /* 0x000fe4000001ff00 */
[----:B------:R-:W-:Y:S02]  /*11a0*/  CS2R R186, SRZ ;  /* 0x0000000000ba7805 */ /* 0x000fe4000001ff00 */
[----:B------:R-:W-:Y:S01]  /*11b0*/  CS2R R188, SRZ ;  /* 0x0000000000bc7805 */ /* 0x000fe2000001ff00 */
[----:B------:R-:W-:Y:S01]  /*11c0*/  STL [R1+0x154], RZ ;  /* 0x000154ff01007387 */ /* 0x000fe20000100800 */
[----:B------:R-:W-:-:S02]  /*11d0*/  CS2R R190, SRZ ;  /* 0x0000000000be7805 */ /* 0x000fc4000001ff00 */
[----:B------:R-:W-:Y:S02]  /*11e0*/  CS2R R192, SRZ ;  /* 0x0000000000c07805 */ /* 0x000fe4000001ff00 */
[----:B------:R-:W-:Y:S01]  /*11f0*/  CS2R R194, SRZ ;  /* 0x0000000000c27805 */ /* 0x000fe2000001ff00 */
[----:B------:R-:W-:Y:S01]  /*1200*/  STL [R1+0x150], RZ ;  /* 0x000150ff01007387 */ /* 0x000fe20000100800 */
[----:B0-----:R-:W-:Y:S02]  /*1210*/  ISETP.GE.AND P0, PT, R2, 0x1, PT ;  /* 0x000000010200780c */ /* 0x001fe40003f06270 */
[----:B------:R-:W-:Y:S02]  /*1220*/  CS2R R2, SRZ ;  /* 0x0000000000027805 */ /* 0x000fe4000001ff00 */
        /* <DEDUP_REMOVED lines=18> */
[----:B--2---:R-:W-:-:S02]  /*1350*/  LOP3.LUT R0, R0, 0x80, RZ, 0xc0, !PT ;  /* 0x0000008000007812 */ /* 0x004fc400078ec0ff */
[----:B------:R-:W-:Y:S02]  /*1360*/  CS2R R222, SRZ ;  /* 0x0000000000de7805 */ /* 0x000fe4000001ff00 */
[----:B------:R-:W-:Y:S01]  /*1370*/  CS2R R224, SRZ ;  /* 0x0000000000e07805 */ /* 0x000fe2000001ff00 */
[----:B------:R-:W-:Y:S01]  /*1380*/  STL [R1+0x138], RZ ;  /* 0x000138ff01007387 */ /* 0x000fe20000100800 */
[----:B------:R-:W-:Y:S02]  /*1390*/  SHF.R.U32.HI R0, RZ, 0x7, R0 ;  /* 0x00000007ff007819 */ /* 0x000fe40000011600 */
[----:B------:R-:W-:Y:S01]  /*13a0*/  CS2R R226, SRZ ;  /* 0x0000000000e27805 */ /* 0x000fe2000001ff00 */
[----:B------:R-:W-:Y:S01]  /*13b0*/  IMAD.MOV.U32 R228, RZ, RZ, RZ ;  /* 0x000000ffffe47224 */ /* 0x000fe200078e00ff */
[----:B------:R-:W-:Y:S01]  /*13c0*/  STL [R1+0x134], RZ ;  /* 0x000134ff01007387 */ /* 0x000fe20000100800 */
[----:B------:R-:W-:Y:S02]  /*13d0*/  CS2R R168, SRZ ;  /* 0x0000000000a87805 */ /* 0x000fe4000001ff00 */
[----:B------:R-:W-:-:S02]  /*13e0*/  CS2R R170, SRZ ;  /* 0x0000000000aa7805 */ /* 0x000fc4000001ff00 */
[----:B------:R-:W-:Y:S01]  /*13f0*/  CS2R R172, SRZ ;  /* 0x0000000000ac7805 */ /* 0x000fe2000001ff00 */
[----:B------:R-:W-:Y:S01]  /*1400*/  STL [R1+0x130], RZ ;  /* 0x000130ff01007387 */ /* 0x000fe20000100800 */
[----:B------:R-:W-:Y:S02]  /*1410*/  CS2R R174, SRZ ;  /* 0x0000000000ae7805 */ /* 0x000fe4000001ff00 */
[----:B------:R-:W-:Y:S02]  /*1420*/  CS2R R176, SRZ ;  /* 0x0000000000b07805 */ /* 0x000fe4000001ff00 */
[----:B------:R-:W-:Y:S01]  /*1430*/  CS2R R178, SRZ ;  /* 0x0000000000b27805 */ /* 0x000fe2000001ff00 */
        /* <DEDUP_REMOVED lines=95> */
[----:B----4-:R-:W-:Y:S01]  /*1a30*/  CS2R R34, SRZ ;  /* 0x0000000000227805 */ /* 0x010fe2000001ff00 */
[----:B------:R-:W-:Y:S01]  /*1a40*/  STL [R1+0xcc], RZ ;  /* 0x0000ccff01007387 */ /* 0x000fe20000100800 */
[----:B------:R-:W-:Y:S02]  /*1a50*/  CS2R R36, SRZ ;  /* 0x0000000000247805 */ /* 0x000fe4000001ff00 */
[----:B---3--:R-:W-:Y:S01]  /*1a60*/  CS2R R38, SRZ ;  /* 0x0000000000267805 */ /* 0x008fe2000001ff00 */
[----:B------:R-:W-:Y:S04]  /*1a70*/  STL [R1+0xc8], RZ ;  /* 0x0000c8ff01007387 */ /* 0x000fe80000100800 */
[----:B------:R-:W-:Y:S04]  /*1a80*/  STL [R1+0xc4], RZ ;  /* 0x0000c4ff01007387 */ /* 0x000fe80000100800 */
[----:B------:R-:W-:Y:S04]  /*1a90*/  STL [R1+0xc0], RZ ;  /* 0x0000c0ff01007387 */ /* 0x000fe80000100800 */
[----:B------:R-:W-:Y:S04]  /*1aa0*/  STL [R1+0xbc], RZ ;  /* 0x0000bcff01007387 */ /* 0x000fe80000100800 */
[----:B------:R-:W-:Y:S04]  /*1ab0*/  STL [R1+0xb8], RZ ;  /* 0x0000b8ff01007387 */ /* 0x000fe80000100800 */
[----:B------:R-:W-:Y:S04]  /*1ac0*/  STL [R1+0xb4], RZ ;  /* 0x0000b4ff01007387 */ /* 0x000fe80000100800 */
[----:B------:R-:W0:Y:S04]  /*1ad0*/  SHFL.IDX PT, R0, R0, RZ, 0x1f ;  /* 0x00001fff00007589 */ /* 0x000e2800000e0000 */
[----:B------:R2:W-:Y:S04]  /*1ae0*/  STL [R1+0xb0], RZ ;  /* 0x0000b0ff01007387 */ /* 0x0005e80000100800 */
[----:B------:R2:W-:Y:S04]  /*1af0*/  STL [R1+0xac], RZ ;  /* 0x0000acff01007387 */ /* 0x0005e80000100800 */
[----:B------:R2:W-:Y:S04]  /*1b00*/  STL [R1+0xa8], RZ ;  /* 0x0000a8ff01007387 */ /* 0x0005e80000100800 */
[----:B------:R2:W-:Y:S04]  /*1b10*/  STL [R1+0xa4], RZ ;  /* 0x0000a4ff01007387 */ /* 0x0005e80000100800 */
[----:B------:R2:W-:Y:S04]  /*1b20*/  STL [R1+0xa0], RZ ;  /* 0x0000a0ff01007387 */ /* 0x0005e80000100800 */
[----:B------:R2:W-:Y:S01]  /*1b30*/  STL [R1+0x9c], RZ ;  /* 0x00009cff01007387 */ /* 0x0005e20000100800 */
[----:B0-----:R-:W-:Y:S01]  /*1b40*/  R2UR UR12, R0 ;  /* 0x00000000000c72ca */ /* 0x001fe200000e0000 */
[----:B------:R-:W-:-:S02]  /*1b50*/  IMAD.MOV.U32 R0, RZ, RZ, RZ ;  /* 0x000000ffff007224 */ /* 0x000fc400078e00ff */
[----:B------:R2:W-:Y:S04]  /*1b60*/  STL [R1+0x98], RZ ;  /* 0x000098ff01007387 */ /* 0x0005e80000100800 */
[----:B------:R2:W-:Y:S04]  /*1b70*/  STL [R1+0x94], RZ ;  /* 0x000094ff01007387 */ /* 0x0005e80000100800 */
[----:B------:R2:W-:Y:S02]  /*1b80*/  STL [R1+0x90], RZ ;  /* 0x000090ff01007387 */ /* 0x0005e40000100800 */
[----:B------:R-:W-:-:S02]  /*1b90*/  ULEA.HI UR11, UR12, UR12, URZ, 0x1 ;  /* 0x0000000c0c0b7291 */ /* 0x000fc4000f8f083f */
[----:B------:R2:W-:Y:S02]  /*1ba0*/  STL [R1+0x8c], RZ ;  /* 0x00008cff01007387 */ /* 0x0005e40000100800 */
[----:B------:R-:W-:Y:S02]  /*1bb0*/  ULOP3.LUT UR15, UR11, 0x7fffe, URZ, 0xc0, !UPT ;  /* 0x0007fffe0b0f7892 */ /* 0x000fe4000f8ec03f */
[----:B------:R2:W-:Y:S01]  /*1bc0*/  STL [R1+0x88], RZ ;  /* 0x000088ff01007387 */ /* 0x0005e20000100800 */
[----:B-1----:R-:W-:Y:S02]  /*1bd0*/  ULEA UR11, UR18, UR17, 0x18 ;  /* 0x00000011120b7291 */ /* 0x002fe4000f8ec03f */
[----:B------:R-:W-:Y:S01]  /*1be0*/  UIADD3 UR15, UR12, -UR15, URZ ;  /* 0x8000000f0c0f7290 */ /* 0x000fe2000fffe03f */
[----:B------:R2:W-:Y:S03]  /*1bf0*/  STL [R1+0x84], RZ ;  /* 0x000084ff01007387 */ /* 0x0005e60000100800 */
[----:B------:R-:W-:Y:S01]  /*1c00*/  ULEA UR15, UR15, UR11, 0xd ;  /* 0x0000000b0f0f7291 */ /* 0x000fe2000f8e683f */
[----:B------:R2:W-:Y:S03]  /*1c10*/  STL [R1+0x80], RZ ;  /* 0x000080ff01007387 */ /* 0x0005e60000100800 */
[----:B------:R-:W-:Y:S01]  /*1c20*/  UIADD3 UR15, UR15, 0x100, URZ ;  /* 0x000001000f0f7890 */ /* 0x000fe2000fffe03f */
[----:B------:R2:W-:Y:S03]  /*1c30*/  STL [R1+0x7c], RZ ;  /* 0x00007cff01007387 */ /* 0x0005e60000100800 */
[----:B------:R-:W-:Y:S01]  /*1c40*/  USHF.R.U32.HI UR12, URZ, 0x4, UR15 ;  /* 0x000000043f0c7899 */ /* 0x000fe2000801160f */
[----:B------:R2:W-:Y:S03]  /*1c50*/  STL [R1+0x78], RZ ;  /* 0x000078ff01007387 */ /* 0x0005e60000100800 */
[----:B------:R-:W-:Y:S01]  /*1c60*/  ULOP3.LUT UR12, UR12, 0x3fff, URZ, 0xc0, !UPT ;  /* 0x00003fff0c0c7892 */ /* 0x000fe2000f8ec03f */
[----:B------:R2:W-:Y:S04]  /*1c70*/  STL [R1+0x74], RZ ;  /* 0x000074ff01007387 */ /* 0x0005e80000100800 */
        /* <DEDUP_REMOVED lines=28> */
[----:B------:R2:W-:Y:S01]  /*1e40*/  STL [R1], RZ ;  /* 0x000000ff01007387 */ /* 0x0005e20000100800 */
[----:B------:R-:W-:Y:S05]  /*1e50*/  @!P0 BRA `(.L_x_13) ;  /* 0x0000002c00a08947 */ /* 0x000fea0003800000 */
[----:B------:R-:W-:-:S06]  /*1e60*/  UISETP.NE.AND UP0, UPT, UR9, 0x3, UPT ;  /* 0x000000030900788c */ /* 0x000fcc000bf05270 */
[----:B------:R-:W-:-:S13]  /*1e70*/  PLOP3.LUT P1, PT, PT, PT, UP0, 0x80, 0x0 ;  /* 0x000000000000781c */ /* 0x000fda0003f2f008 */
[----:B------:R-:W-:Y:S05]  /*1e80*/  @!P1 BRA `(.L_x_14) ;  /* 0x0000000000049947 */ /* 0x000fea0003800000 */
[----:B------:R-:W-:Y:S01]  /*1e90*/  BPT.TRAP 0x1 ;  /* 0x000000040000795c */ /* 0x000fe20000300000 */
.L_x_14:
[----:B------:R-:W-:Y:S01]  /*1ea0*/  ULEA UR14, UR5, UR11, 0x3 ;  /* 0x0000000b050e7291 */ /* 0x000fe2000f8e183f */
[----:B------:R-:W-:-:S05]  /*1eb0*/  IMAD.U32 R0, RZ, RZ, UR4 ;  /* 0x00000004ff007e24 */ /* 0x000fca000f8e00ff */
[----:B------:R-:W-:-:S04]  /*1ec0*/  SHF.L.U32 R0, R0, 0x1f, RZ ;  /* 0x0000001f00007819 */ /* 0x000fc800000006ff */
[----:B------:R0:W1:Y:S01]  /*1ed0*/  SYNCS.PHASECHK.TRANS64.TRYWAIT P0, [UR14], R0 ;  /* 0x00000000ff0075a7 */ /* 0x000062000800014e */
[----:B------:R-:W-:Y:S05]  /*1ee0*/  @!P1 BRA `(.L_x_15) ;  /* 0x0000000000049947 */ /* 0x000fea0003800000 */
[----:B------:R-:W-:Y:S01]  /*1ef0*/  BPT.TRAP 0x1 ;  /* 0x000000040000795c */ /* 0x000fe20000300000 */
.L_x_15:
[----:B-1----:R-:W-:Y:S05]  /*1f00*/  @P0 BRA `(.L_x_16) ;  /* 0x0000000000080947 */ /* 0x002fea0003800000 */
[----:B------:R-:W1:Y:S02]  /*1f10*/  SYNCS.PHASECHK.TRANS64.TRYWAIT P0, [UR14], R0 ;  /* 0x00000000ff0075a7 */ /* 0x000e64000800014e */
[----:B-1----:R-:W-:Y:S05]  /*1f20*/  @!P0 BRA `(.L_x_17) ;  /* 0x0000015400008947 */ /* 0x002fea0003800000 */
.L_x_16:
[----:B------:R-:W-:Y:S01]  /*1f30*/  UIADD3 UR14, UR11, 0x18100, URZ ;  /* 0x000181000b0e7890 */ /* 0x000fe2000fffe03f */
[----:B------:R-:W-:Y:S01]  /*1f40*/  WARPGROUP.ARRIVE ;  /* 0x00000000000079c5 */ /* 0x000fe20000000000 */
[----:B------:R-:W-:Y:S01]  /*1f50*/  ULOP3.LUT UR15, UR12, 0x10000, URZ, 0xfc, !UPT ;  /* 0x000100000c0f7892 */ /* 0x000fe2000f8efc3f */
[----:B------:R3:W-:Y:S01]  /*1f60*/  STL [R1+0x16c], RZ ;  /* 0x00016cff01007387 */ /* 0x0007e20000100800 */
[----:B------:R-:W-:Y:S01]  /*1f70*/  USHF.R.U32.HI UR14, URZ, 0x4, UR14 ;  /* 0x000000043f0e7899 */ /* 0x000fe2000801160e */
[----:B01----:R-:W-:Y:S01]  /*1f80*/  IMAD.MOV.U32 R0, RZ, RZ, RZ ;  /* 0x000000ffff007224 */ /* 0x003fe200078e00ff */
[----:B------:R-:W-:Y:S01]  /*1f90*/  UIMAD UR15, UR5, 0xc00, UR15 ;  /* 0x00000c00050f78a4 */ /* 0x000fe2000f8e020f */
[----:B------:R3:W-:Y:S01]  /*1fa0*/  STL [R1+0x168], RZ ;  /* 0x000168ff01007387 */ /* 0x0007e20000100800 */
[----:B------:R-:W-:Y:S01]  /*1fb0*/  ULOP3.LUT UR14, UR14, 0x3fff, URZ, 0xc0, !UPT ;  /* 0x00003fff0e0e7892 */ /* 0x000fe2000f8ec03f */
[----:B------:R-:W-:Y:S01]  /*1fc0*/  CS2R R2, SRZ ;  /* 0x0000000000027805 */ /* 0x000fe2000001ff00 */
[----:B------:R-:W-:Y:S01]  /*1fd0*/  UMOV UR17, 0x40000040 ;  /* 0x4000004000117882 */ /* 0x000fe20000000000 */
[----:B------:R-:W-:Y:S01]  /*1fe0*/  UMOV UR19, 0x40000040 ;  /* 0x4000004000137882 */ /* 0x000fe20000000000 */
[----:B------:R-:W-:Y:S01]  /*1ff0*/  ULOP3.LUT UR14, UR14, 0x10000, URZ, 0xfc, !UPT ;  /* 0x000100000e0e7892 */ /* 0x000fe2000f8efc3f */
[----:B------:R3:W-:Y:S01]  /*2000*/  STL [R1+0x164], RZ ;  /* 0x000164ff01007387 */ /* 0x0007e20000100800 */
[----:B------:R-:W-:Y:S01]  /*2010*/  UMOV UR16, UR15 ;  /* 0x0000000f00107c82 */ /* 0x000fe20008000000 */
[----:B------:R-:W-:Y:S01]  /*2020*/  UMOV UR21, UR17 ;  /* 0x0000001100157c82 */ /* 0x000fe20008000000 */
[----:B------:R-:W-:Y:S01]  /*2030*/  UIMAD UR36, UR5, 0xa00, UR14 ;  /* 0x00000a00052478a4 */ /* 0x000fe2000f8e020e */
[----:B------:R3:W-:Y:S01]  /*2040*/  STL [R1+0x160], RZ ;  /* 0x000160ff01007387 */ /* 0x0007e20000100800 */
[----:B------:R-:W-:Y:S01]  /*2050*/  UMOV UR20, UR16 ;  /* 0x0000001000147c82 */ /* 0x000fe20008000000 */
[----:B------:R-:W-:Y:S01]  /*2060*/  UMOV UR23, 0x40000040 ;  /* 0x4000004000177882 */ /* 0x000fe20000000000 */
[----:B------:R-:W-:Y:S01]  /*2070*/  UIADD3 UR22, UR36, 0x100, URZ ;  /* 0x0000010024167890 */ /* 0x000fe2000fffe03f */
[----:B------:R3:W-:Y:S01]  /*2080*/  STL [R1+0x15c], RZ ;  /* 0x00015cff01007387 */ /* 0x0007e20000100800 */
[----:B------:R-:W-:Y:S01]  /*2090*/  UIADD3 UR26, UR36, 0x200, URZ ;  /* 0x00000200241a7890 */ /* 0x000fe2000fffe03f */
[----:B------:R-:W-:Y:S01]  /*20a0*/  CS2R R4, SRZ ;  /* 0x0000000000047805 */ /* 0x000fe2000001ff00 */
[----:B------:R-:W-:Y:S01]  /*20b0*/  UMOV UR18, UR36 ;  /* 0x0000002400127c82 */ /* 0x000fe20008000000 */
[----:B------:R-:W-:Y:S01]  /*20c0*/  UIADD3 UR30, UR36, 0x300, URZ ;  /* 0x00000300241e7890 */ /* 0x000fe2000fffe03f */
[----:B------:R-:W-:Y:S01]  /*20d0*/  QGMMA.64x32x32.F32.E4M3.E4M3 R168, gdesc[UR16], RZ, !UPT ;  /* 0x0060000010a879f3 */ /* 0x000fe2000c7008ff */
[----:B------:R-:W-:Y:S01]  /*20e0*/  UIADD3 UR34, UR36, 0x400, URZ ;  /* 0x0000040024227890 */ /* 0x000fe2000fffe03f */
[----:B------:R3:W-:Y:S01]  /*20f0*/  STL [R1+0x158], RZ ;  /* 0x000158ff01007387 */ /* 0x0007e20000100800 */
[----:B------:R-:W-:Y:S01]  /*2100*/  UIADD3 UR14, UR15, 0x400, URZ ;  /* 0x000004000f0e7890 */ /* 0x000fe2000fffe03f */
[----:B------:R-:W-:Y:S01]  /*2110*/  QGMMA.64x32x32.F32.E4M3.E4M3 R136, gdesc[UR20], RZ, !UPT ;  /* 0x00600000148879f3 */ /* 0x000fe2000c7008ff */
[----:B------:R-:W-:Y:S01]  /*2120*/  UMOV UR24, UR16 ;  /* 0x0000001000187c82 */ /* 0x000fe20008000000 */
[----:B------:R-:W-:Y:S01]  /*2130*/  UMOV UR25, UR17 ;  /* 0x0000001100197c82 */ /* 0x000fe20008000000 */
[----:B------:R-:W-:Y:S01]  /*2140*/  UMOV UR27, 0x40000040 ;  /* 0x40000040001b7882 */ /* 0x000fe20000000000 */
[----:B------:R-:W-:Y:S01]  /*2150*/  UMOV UR28, UR16 ;  /* 0x00000010001c7c82 */ /* 0x000fe20008000000 */
[----:B------:R-:W-:Y:S01]  /*2160*/  UMOV UR29, UR17 ;  /* 0x00000011001d7c82 */ /* 0x000fe20008000000 */
[----:B------:R-:W-:Y:S01]  /*2170*/  UMOV UR31, 0x40000040 ;  /* 0x40000040001f7882 */ /* 0x000fe20000000000 */
[----:B------:R-:W-:Y:S01]  /*2180*/  QGMMA.64x32x32.F32.E4M3.E4M3 R104, gdesc[UR24], RZ, !UPT ;  /* 0x00600000186879f3 */ /* 0x000fe2000c7008ff */
[----:B------:R-:W-:Y:S01]  /*2190*/  UMOV UR32, UR16 ;  /* 0x0000001000207c82 */ /* 0x000fe20008000000 */
[----:B------:R-:W-:Y:S01]  /*21a0*/  UMOV UR33, UR17 ;  /* 0x0000001100217c82 */ /* 0x000fe20008000000 */
[----:B------:R-:W-:Y:S01]  /*21b0*/  UMOV UR35, 0x40000040 ;  /* 0x4000004000237882 */ /* 0x000fe20000000000 */
[----:B------:R-:W-:Y:S01]  /*21c0*/  QGMMA.64x32x32.F32.E4M3.E4M3 R72, gdesc[UR28], RZ, !UPT ;  /* 0x006000001c4879f3 */ /* 0x000fe2000c7008ff */
[----:B------:R-:W-:Y:S01]  /*21d0*/  UIADD3 UR16, UR15, 0x2, URZ ;  /* 0x000000020f107890 */ /* 0x000fe2000fffe03f */
[----:B------:R3:W-:Y:S01]  /*21e0*/  STL [R1+0x154], RZ ;  /* 0x000154ff01007387 */ /* 0x0007e20000100800 */
[----:B------:R-:W-:Y:S01]  /*21f0*/  UMOV UR17, 0x40000040 ;  /* 0x4000004000117882 */ /* 0x000fe20000000000 */
[----:B------:R-:W-:Y:S01]  /*2200*/  QGMMA.64x32x32.F32.E4M3.E4M3 R40, gdesc[UR32], RZ, !UPT ;  /* 0x00600000202879f3 */ /* 0x000fe2000c7008ff */
[----:B------:R-:W-:Y:S01]  /*2210*/  UMOV UR32, UR14 ;  /* 0x0000000e00207c82 */ /* 0x000fe20008000000 */
[----:B------:R-:W-:Y:S01]  /*2220*/  UMOV UR33, 0x40000040 ;  /* 0x4000004000217882 */ /* 0x000fe20000000000 */
[----:B------:R-:W-:Y:S01]  /*2230*/  UMOV UR28, UR32 ;  /* 0x00000020001c7c82 */ /* 0x000fe20008000000 */
[----:B------:R-:W-:Y:S01]  /*2240*/  UMOV UR29, UR33 ;  /* 0x00000021001d7c82 */ /* 0x000fe20008000000 */
[----:B------:R-:W-:Y:S01]  /*2250*/  QGMMA.64x32x32.F32.E4M3.E4M3 R24, gdesc[UR32], RZ, !UPT ;  /* 0x00600000201879f3 */ /* 0x000fe2000c7008ff */
[----:B------:R-:W-:Y:S01]  /*2260*/  UMOV UR24, UR32 ;  /* 0x0000002000187c82 */ /* 0x000fe20008000000 */
[----:B------:R-:W-:Y:S01]  /*2270*/  UMOV UR25, UR33 ;  /* 0x0000002100197c82 */ /* 0x000fe20008000000 */
[----:B------:R-:W-:Y:S01]  /*2280*/  UMOV UR20, UR32 ;  /* 0x0000002000147c82 */ /* 0x000fe20008000000 */
[----:B------:R-:W-:Y:S01]  /*2290*/  QGMMA.64x32x32.F32.E4M3.E4M3 R56, gdesc[UR28], RZ, !UPT ;  /* 0x006000001c3879f3 */ /* 0x000fe2000c7008ff */
[----:B------:R-:W-:Y:S01]  /*22a0*/  UMOV UR21, UR33 ;  /* 0x0000002100157c82 */ /* 0x000fe20008000000 */
[----:B------:R-:W-:Y:S01]  /*22b0*/  UMOV UR34, UR18 ;  /* 0x0000001200227c82 */ /* 0x000fe20008000000 */
[----:B------:R-:W-:Y:S01]  /*22c0*/  UMOV UR35, UR19 ;  /* 0x0000001300237c82 */ /* 0x000fe20008000000 */
[----:B------:R-:W-:Y:S01]  /*22d0*/  QGMMA.64x32x32.F32.E4M3.E4M3 R88, gdesc[UR24], RZ, !UPT ;  /* 0x00600000185879f3 */ /* 0x000fe2000c7008ff */
[----:B------:R-:W-:Y:S01]  /*22e0*/  UIADD3 UR18, UR36, 0x2, URZ ;  /* 0x0000000224127890 */ /* 0x000fe2000fffe03f */
[----:B------:R3:W-:Y:S01]  /*22f0*/  STL [R1+0x150], RZ ;  /* 0x000150ff01007387 */ /* 0x0007e20000100800 */
[----:B------:R-:W-:Y:S01]  /*2300*/  UIADD3 UR26, UR36, 0x202, URZ ;  /* 0x00000202241a7890 */ /* 0x000fe2000fffe03f */
[----:B------:R-:W-:Y:S01]  /*2310*/  QGMMA.64x32x32.F32.E4M3.E4M3 R120, gdesc[UR20], RZ, !UPT ;  /* 0x00600000147879f3 */ /* 0x000fe2000c7008ff */
[----:B------:R-:W-:Y:S01]  /*2320*/  UIADD3 UR22, UR36, 0x102, URZ ;  /* 0x0000010224167890 */ /* 0x000fe2000fffe03f */
[----:B------:R3:W-:Y:S01]  /*2330*/  STL [R1+0x14c], RZ ;  /* 0x00014cff01007387 */ /* 0x0007e20000100800 */
[----:B------:R-:W-:Y:S01]  /*2340*/  UMOV UR19, 0x40000040 ;  /* 0x4000004000137882 */ /* 0x000fe20000000000 */
[----:B------:R-:W-:Y:S01]  /*2350*/  QGMMA.64x32x32.F32.E4M3.E4M3 R152, gdesc[UR32], RZ, !UPT ;  /* 0x00600000209879f3 */ /* 0x000fe2000c7008ff */
[----:B------:R-:W-:Y:S01]  /*2360*/  UIADD3 UR30, UR36, 0x302, URZ ;  /* 0x00000302241e7890 */ /* 0x000fe2000fffe03f */
[----:B------:R3:W-:Y:S01]  /*2370*/  STL [R1+0x148], RZ ;  /* 0x000148ff01007387 */ /* 0x0007e20000100800 */
[----:B------:R-:W-:Y:S01]  /*2380*/  UMOV UR20, UR16 ;  /* 0x0000001000147c82 */ /* 0x000fe20008000000 */
[----:B------:R-:W-:Y:S01]  /*2390*/  UMOV UR21, UR17 ;  /* 0x0000001100157c82 */ /* 0x000fe20008000000 */
[----:B------:R-:W-:Y:S01]  /*23a0*/  UMOV UR23, 0x40000040 ;  /* 0x4000004000177882 */ /* 0x000fe20000000000 */
[----:B------:R-:W-:Y:S01]  /*23b0*/  UIADD3 UR34, UR36, 0x402, URZ ;  /* 0x0000040224227890 */ /* 0x000fe2000fffe03f */
[----:B------:R3:W-:Y:S01]  /*23c0*/  STL [R1+0x144], RZ ;  /* 0x000144ff01007387 */ /* 0x0007e20000100800 */
[----:B------:R-:W-:Y:S01]  /*23d0*/  UIADD3 UR14, UR15, 0x402, URZ ;  /* 0x000004020f0e7890 */ /* 0x000fe2000fffe03f */
[----:B------:R-:W-:Y:S01]  /*23e0*/  CS2R R6, SRZ ;  /* 0x0000000000067805 */ /* 0x000fe2000001ff00 */
[----:B------:R-:W-:Y:S01]  /*23f0*/  UMOV UR24, UR16 ;  /* 0x0000001000187c82 */ /* 0x000fe20008000000 */
[----:B------:R-:W-:Y:S01]  /*2400*/  UMOV UR25, UR17 ;  /* 0x0000001100197c82 */ /* 0x000fe20008000000 */
[----:B------:R-:W-:Y:S01]  /*2410*/  UMOV UR27, 0x40000040 ;  /* 0x40000040001b7882 */ /* 0x000fe20000000000 */
[----:B------:R-:W-:Y:S01]  /*2420*/  UMOV UR28, UR16 ;  /* 0x00000010001c7c82 */ /* 0x000fe20008000000 */
[----:B------:R-:W-:Y:S01]  /*2430*/  UMOV UR29, UR17 ;  /* 0x00000011001d7c82 */ /* 0x000fe20008000000 */
[----:B------:R-:W-:Y:S01]  /*2440*/  UMOV UR31, 0x40000040 ;  /* 0x40000040001f7882 */ /* 0x000fe20000000000 */
[----:B------:R-:W-:Y:S01]  /*2450*/  UMOV UR32, UR16 ;  /* 0x0000001000207c82 */ /* 0x000fe20008000000 */
[----:B------:R-:W-:Y:S01]  /*2460*/  UMOV UR33, UR17 ;  /* 0x0000001100217c82 */ /* 0x000fe20008000000 */
[----:B------:R-:W-:Y:S01]  /*2470*/  UMOV UR35, 0x40000040 ;  /* 0x4000004000237882 */ /* 0x000fe20000000000 */
[----:B------:R3:W-:Y:S01]  /*2480*/  STL [R1+0x140], RZ ;  /* 0x000140ff01007387 */ /* 0x0007e20000100800 */
[----:B------:R-:W-:Y:S01]  /*2490*/  QGMMA.64x32x32.F32.E4M3.E4M3 R168, gdesc[UR16], R168 ;  /* 0x0060000010a879f3 */ /* 0x000fe200087008a8 */
[----:B------:R-:W-:-:S02]  /*24a0*/  CS2R R8, SRZ ;  /* 0x0000000000087805 */ /* 0x000fc4000001ff00 */
[----:B------:R-:W-:Y:S01]  /*24b0*/  CS2R R10, SRZ ;  /* 0x00000000000a7805 */ /* 0x000fe2000001ff00 */
[----:B------:R3:W-:Y:S01]  /*24c0*/  STL [R1+0x13c], RZ ;  /* 0x00013cff01007387 */ /* 0x0007e20000100800 */
[----:B------:R-:W-:Y:S01]  /*24d0*/  QGMMA.64x32x32.F32.E4M3.E4M3 R136, gdesc[UR20], R136 ;  /* 0x00600000148879f3 */ /* 0x000fe20008700888 */
[----:B------:R-:W-:Y:S02]  /*24e0*/  CS2R R12, SRZ ;  /* 0x00000000000c7805 */ /* 0x000fe4000001ff00 */
[----:B------:R-:W-:Y:S01]  /*24f0*/  CS2R R14, SRZ ;  /* 0x00000000000e7805 */ /* 0x000fe2000001ff00 */
[----:B------:R3:W-:Y:S01]  /*2500*/  STL [R1+0x138], RZ ;  /* 0x000138ff01007387 */ /* 0x0007e20000100800 */
[----:B------:R-:W-:Y:S02]  /*2510*/  CS2R R16, SRZ ;  /* 0x0000000000107805 */ /* 0x000fe4000001ff00 */
[----:B------:R-:W-:Y:S02]  /*2520*/  CS2R R18, SRZ ;  /* 0x0000000000127805 */ /* 0x000fe4000001ff00 */
[----:B------:R-:W-:Y:S01]  /*2530*/  CS2R R20, SRZ ;  /* 0x0000000000147805 */ /* 0x000fe2000001ff00 */
[----:B------:R-:W-:Y:S01]  /*2540*/  QGMMA.64x32x32.F32.E4M3.E4M3 R104, gdesc[UR24], R104 ;  /* 0x00600000186879f3 */ /* 0x000fe20008700868 */
[----:B------:R3:W-:Y:S01]  /*2550*/  STL [R1+0x134], RZ ;  /* 0x000134ff01007387 */ /* 0x0007e20000100800 */
[----:B------:R-:W-:-:S02]  /*2560*/  CS2R R22, SRZ ;  /* 0x0000000000167805 */ /* 0x000fc4000001ff00 */
[----:B------:R-:W-:Y:S01]  /*2570*/  CS2R R184, SRZ ;  /* 0x0000000000b87805 */ /* 0x000fe2000001ff00 */
[----:B------:R-:W-:Y:S01]  /*2580*/  QGMMA.64x32x32.F32.E4M3.E4M3 R72, gdesc[UR28], R72 ;  /* 0x006000001c4879f3 */ /* 0x000fe20008700848 */
[----:B------:R3:W-:Y:S01]  /*2590*/  STL [R1+0x130], RZ ;  /* 0x000130ff01007387 */ /* 0x0007e20000100800 */
[----:B------:R-:W-:Y:S02]  /*25a0*/  CS2R R186, SRZ ;  /* 0x0000000000ba7805 */ /* 0x000fe4000001ff00 */
[----:B------:R-:W-:Y:S01]  /*25b0*/  CS2R R188, SRZ ;  /* 0x0000000000bc7805 */ /* 0x000fe2000001ff00 */
[----:B------:R-:W-:Y:S01]  /*25c0*/  QGMMA.64x32x32.F32.E4M3.E4M3 R40, gdesc[UR32], R40 ;  /* 0x00600000202879f3 */ /* 0x000fe20008700828 */
[----:B------:R-:W-:Y:S01]  /*25d0*/  UMOV UR32, UR14 ;  /* 0x0000000e00207c82 */ /* 0x000fe20008000000 */
[----:B------:R-:W-:Y:S01]  /*25e0*/  UMOV UR33, 0x40000040 ;  /* 0x4000004000217882 */ /* 0x000fe20000000000 */
[----:B------:R-:W-:Y:S01]  /*25f0*/  UMOV UR28, UR32 ;  /* 0x00000020001c7c82 */ /* 0x000fe20008000000 */
[----:B------:R-:W-:Y:S01]  /*2600*/  UMOV UR29, UR33 ;  /* 0x00000021001d7c82 */ /* 0x000fe20008000000 */
[----:B------:R-:W-:Y:S01]  /*2610*/  QGMMA.64x32x32.F32.E4M3.E4M3 R24, gdesc[UR32], R24 ;  /* 0x00600000201879f3 */ /* 0x000fe20008700818 */
[----:B------:R-:W-:Y:S01]  /*2620*/  UMOV UR24, UR32 ;  /* 0x0000002000187c82 */ /* 0x000fe20008000000 */
[----:B------:R-:W-:Y:S01]  /*2630*/  UMOV UR25, UR33 ;  /* 0x0000002100197c82 */ /* 0x000fe20008000000 */
[----:B------:R-:W-:Y:S01]  /*2640*/  UMOV UR20, UR32 ;  /* 0x0000002000147c82 */ /* 0x000fe20008000000 */
[----:B------:R-:W-:Y:S01]  /*2650*/  QGMMA.64x32x32.F32.E4M3.E4M3 R56, gdesc[UR28], R56 ;  /* 0x006000001c3879f3 */ /* 0x000fe20008700838 */
[----:B------:R-:W-:Y:S01]  /*2660*/  UMOV UR21, UR33 ;  /* 0x0000002100157c82 */ /* 0x000fe20008000000 */
[----:B------:R-:W-:Y:S01]  /*2670*/  UMOV UR16, UR32 ;  /* 0x0000002000107c82 */ /* 0x000fe20008000000 */
[----:B------:R-:W-:Y:S01]  /*2680*/  UMOV UR17, UR33 ;  /* 0x0000002100117c82 */ /* 0x000fe20008000000 */
[----:B------:R-:W-:Y:S01]  /*2690*/  QGMMA.64x32x32.F32.E4M3.E4M3 R88, gdesc[UR24], R88 ;  /* 0x00600000185879f3 */ /* 0x000fe20008700858 */
[----:B------:R-:W-:Y:S01]  /*26a0*/  UIADD3 UR26, UR36, 0x204, URZ ;  /* 0x00000204241a7890 */ /* 0x000fe2000fffe03f */
[----:B------:R3:W-:Y:S01]  /*26b0*/  STL [R1+0x12c], RZ ;  /* 0x00012cff01007387 */ /* 0x0007e20000100800 */
[----:B------:R-:W-:Y:S01]  /*26c0*/  UIADD3 UR30, UR36, 0x304, URZ ;  /* 0x00000304241e7890 */ /* 0x000fe2000fffe03f */
[----:B------:R-:W-:Y:S01]  /*26d0*/  QGMMA.64x32x32.F32.E4M3.E4M3 R120, gdesc[UR20], R120 ;  /* 0x00600000147879f3 */ /* 0x000fe20008700878 */
[----:B------:R-:W-:Y:S01]  /*26e0*/  UIADD3 UR22, UR36, 0x104, URZ ;  /* 0x0000010424167890 */ /* 0x000fe2000fffe03f */
[----:B------:R3:W-:Y:S01]  /*26f0*/  STL [R1+0x128], RZ ;  /* 0x000128ff01007387 */ /* 0x0007e20000100800 */
[----:B------:R-:W-:Y:S01]  /*2700*/  UMOV UR23, 0x40000040 ;  /* 0x4000004000177882 */ /* 0x000fe20000000000 */
[----:B------:R-:W-:Y:S01]  /*2710*/  QGMMA.64x32x32.F32.E4M3.E4M3 R152, gdesc[UR16], R152 ;  /* 0x00600000109879f3 */ /* 0x000fe20008700898 */
[----:B------:R-:W-:Y:S01]  /*2720*/  UIADD3 UR16, UR15, 0x4, URZ ;  /* 0x000000040f107890 */ /* 0x000fe2000fffe03f */
[----:B------:R3:W-:Y:S01]  /*2730*/  STL [R1+0x124], RZ ;  /* 0x000124ff01007387 */ /* 0x0007e20000100800 */
[----:B------:R-:W-:Y:S01]  /*2740*/  UIADD3 UR18, UR36, 0x4, URZ ;  /* 0x0000000424127890 */ /* 0x000fe2000fffe03f */
[----:B------:R-:W-:Y:S01]  /*2750*/  CS2R R190, SRZ ;  /* 0x0000000000be7805 */ /* 0x000fe2000001ff00 */
[----:B------:R-:W-:Y:S01]  /*2760*/  UMOV UR17, 0x40000040 ;  /* 0x4000004000117882 */ /* 0x000fe20000000000 */
[----:B------:R-:W-:Y:S01]  /*2770*/  UMOV UR19, 0x40000040 ;  /* 0x4000004000137882 */ /* 0x000fe20000000000 */
[----:B------:R-:W-:Y:S01]  /*2780*/  UMOV UR21, UR17 ;  /* 0x0000001100157c82 */ /* 0x000fe20008000000 */
[----:B------:R-:W-:Y:S01]  /*2790*/  UMOV UR20, UR16 ;  /* 0x0000001000147c82 */ /* 0x000fe20008000000 */
[----:B------:R-:W-:Y:S01]  /*27a0*/  UIADD3 UR34, UR36, 0x404, URZ ;  /* 0x0000040424227890 */ /* 0x000fe2000fffe03f */
[----:B------:R3:W-:Y:S01]  /*27b0*/  STL [R1+0x120], RZ ;  /* 0x000120ff01007387 */ /* 0x0007e20000100800 */
        /* <DEDUP_REMOVED lines=9> */
[----:B------:R-:W-:Y:S01]  /*2850*/  QGMMA.64x32x32.F32.E4M3.E4M3 R168, gdesc[UR16], R168 ;  /* 0x0060000010a879f3 */ /* 0x000fe200087008a8 */
[----:B------:R3:W-:Y:S01]  /*2860*/  STL [R1+0x11c], RZ ;  /* 0x00011cff01007387 */ /* 0x0007e20000100800 */
[----:B------:R-:W-:Y:S01]  /*2870*/  UMOV UR14, 0x8 ;  /* 0x00000008000e7882 */ /* 0x000fe20000000000 */
[----:B------:R-:W-:Y:S01]  /*2880*/  CS2R R192, SRZ ;  /* 0x0000000000c07805 */ /* 0x000fe2000001ff00 */
[----:B------:R-:W-:Y:S01]  /*2890*/  QGMMA.64x32x32.F32.E4M3.E4M3 R136, gdesc[UR20], R136 ;  /* 0x00600000148879f3 */ /* 0x000fe20008700888 */
[----:B------:R-:W-:Y:S01]  /*28a0*/  UIADD3 UR20, UR15, 0x404, URZ ;  /* 0x000004040f147890 */ /* 0x000fe2000fffe03f */
[----:B------:R3:W-:Y:S01]  /*28b0*/  STL [R1+0x118], RZ ;  /* 0x000118ff01007387 */ /* 0x0007e20000100800 */
[----:B------:R-:W-:-:S02]  /*28c0*/  CS2R R194, SRZ ;  /* 0x0000000000c27805 */ /* 0x000fc4000001ff00 */
[----:B------:R-:W-:Y:S02]  /*28d0*/  CS2R R196, SRZ ;  /* 0x0000000000c47805 */ /* 0x000fe4000001ff00 */
[----:B------:R-:W-:Y:S01]  /*28e0*/  CS2R R198, SRZ ;  /* 0x0000000000c67805 */ /* 0x000fe2000001ff00 */
[----:B------:R3:W-:Y:S01]  /*28f0*/  STL [R1+0x114], RZ ;  /* 0x000114ff01007387 */ /* 0x0007e20000100800 */
[----:B------:R-:W-:Y:S01]  /*2900*/  QGMMA.64x32x32.F32.E4M3.E4M3 R104, gdesc[UR24], R104 ;  /* 0x00600000186879f3 */ /* 0x000fe20008700868 */
[----:B------:R-:W-:Y:S02]  /*2910*/  CS2R R200, SRZ ;  /* 0x0000000000c87805 */ /* 0x000fe4000001ff00 */
[----:B------:R-:W-:Y:S01]  /*2920*/  CS2R R202, SRZ ;  /* 0x0000000000ca7805 */ /* 0x000fe2000001ff00 */
[----:B------:R3:W-:Y:S01]  /*2930*/  STL [R1+0x110], RZ ;  /* 0x000110ff01007387 */ /* 0x0007e20000100800 */
[----:B------:R-:W-:Y:S01]  /*2940*/  QGMMA.64x32x32.F32.E4M3.E4M3 R72, gdesc[UR28], R72 ;  /* 0x006000001c4879f3 */ /* 0x000fe20008700848 */
[----:B------:R-:W-:-:S02]  /*2950*/  CS2R R204, SRZ ;  /* 0x0000000000cc7805 */ /* 0x000fc4000001ff00 */
[----:B------:R-:W-:Y:S01]  /*2960*/  CS2R R206, SRZ ;  /* 0x0000000000ce7805 */ /* 0x000fe2000001ff00 */
[----:B------:R3:W-:Y:S01]  /*2970*/  STL [R1+0x10c], RZ ;  /* 0x00010cff01007387 */ /* 0x0007e20000100800 */
        /* <DEDUP_REMOVED lines=43> */
[----:B------:R-:W-:-:S02]  /*2c30*/  CS2R R210, SRZ ;  /* 0x0000000000d27805 */ /* 0x000fc4000001ff00 */
[----:B------:R-:W-:Y:S01]  /*2c40*/  CS2R R212, SRZ ;  /* 0x0000000000d47805 */ /* 0x000fe2000001ff00 */
[----:B------:R-:W-:Y:S01]  /*2c50*/  QGMMA.64x32x32.F32.E4M3.E4M3 R136, gdesc[UR20], R136 ;  /* 0x00600000148879f3 */ /* 0x000fe20008700888 */
[----:B------:R-:W-:Y:S01]  /*2c60*/  UIADD3 UR20, UR15, 0x406, URZ ;  /* 0x000004060f147890 */ /* 0x000fe2000fffe03f */
[----:B------:R3:W-:Y:S01]  /*2c70*/  STL [R1+0xf4], RZ ;  /* 0x0000f4ff01007387 */ /* 0x0007e20000100800 */
[----:B------:R-:W-:Y:S02]  /*2c80*/  CS2R R214, SRZ ;  /* 0x0000000000d67805 */ /* 0x000fe4000001ff00 */
        /* <DEDUP_REMOVED lines=36> */
[----:B------:R-:W-:Y:S01]  /*2ed0*/  IMAD.MOV.U32 R228, RZ, RZ, RZ ;  /* 0x000000ffffe47224 */ /* 0x000fe200078e00ff */
        /* <DEDUP_REMOVED lines=16> */
[----:B------:R3:W-:Y:S03]  /*2fe0*/  STL [R1+0xd4], RZ ;  /* 0x0000d4ff01007387 */ /* 0x0007e60000100800 */
[----:B------:R-:W-:Y:S01]  /*2ff0*/  QGMMA.64x32x32.F32.E4M3.E4M3 R136, gdesc[UR20], R136 ;  /* 0x00600000148879f3 */ /* 0x000fe20008700888 */
[----:B------:R-:W-:Y:S01]  /*3000*/  UIADD3 UR20, UR15, 0xa00, URZ ;  /* 0x00000a000f147890 */ /* 0x000fe2000fffe03f */
[----:B------:R3:W-:Y:S04]  /*3010*/  STL [R1+0xd0], RZ ;  /* 0x0000d0ff01007387 */ /* 0x0007e80000100800 */
[----:B------:R3:W-:Y:S01]  /*3020*/  STL [R1+0xcc], RZ ;  /* 0x0000ccff01007387 */ /* 0x0007e20000100800 */
[----:B------:R-:W-:Y:S03]  /*3030*/  QGMMA.64x32x32.F32.E4M3.E4M3 R104, gdesc[UR24], R104 ;  /* 0x00600000186879f3 */ /* 0x000fe60008700868 */
[----:B------:R3:W-:Y:S01]  /*3040*/  STL [R1+0xc8], RZ ;  /* 0x0000c8ff01007387 */ /* 0x0007e20000100800 */
[----:B------:R-:W-:Y:S03]  /*3050*/  QGMMA.64x32x32.F32.E4M3.E4M3 R72, gdesc[UR28], R72 ;  /* 0x006000001c4879f3 */ /* 0x000fe60008700848 */
        /* <DEDUP_REMOVED lines=26> */
[----:B------:R-:W-:Y:S01]  /*3200*/  UMOV UR17, 0x40000040 ;  /* 0x4000004000117882 */ /* 0x000fe20000000000 */
[----:B------:R-:W-:Y:S01]  /*3210*/  UMOV UR19, 0x40000040 ;  /* 0x4000004000137882 */ /* 0x000fe20000000000 */
[----:B------:R-:W-:-:S02]  /*3220*/  UMOV UR21, UR17 ;  /* 0x0000001100157c82 */ /* 0x000fc40008000000 */
        /* <DEDUP_REMOVED lines=86> */
[----:B------:R3:W-:Y:S01]  /*3790*/  STL [R1+0x78], RZ ;  /* 0x000078ff01007387 */ /* 0x0007e20000100800 */
[----:B------:R-:W-:-:S02]  /*37a0*/  UIADD3 UR30, UR36, 0x706, URZ ;  /* 0x00000706241e7890 */ /* 0x000fc4000fffe03f */
[----:B------:R-:W-:Y:S01]  /*37b0*/  QGMMA.64x32x32.F32.E4M3.E4M3 R120, gdesc[UR20], R120 ;  /* 0x00600000147879f3 */ /* 0x000fe20008700878 */
[----:B------:R3:W-:Y:S01]  /*37c0*/  STL [R1+0x74], RZ ;  /* 0x000074ff01007387 */ /* 0x0007e20000100800 */
[----:B------:R-:W-:Y:S02]  /*37d0*/  UIADD3 UR22, UR36, 0x606, URZ ;  /* 0x0000060624167890 */ /* 0x000fe4000fffe03f */
[----:B------:R-:W-:Y:S01]  /*37e0*/  QGMMA.64x32x32.F32.E4M3.E4M3 R152, gdesc[UR16], R152 ;  /* 0x00600000109879f3 */ /* 0x000fe20008700898 */
[----:B------:R3:W-:Y:S01]  /*37f0*/  STL [R1+0x70], RZ ;  /* 0x000070ff01007387 */ /* 0x0007e20000100800 */
[----:B------:R-:W-:Y:S02]  /*3800*/  UIADD3 UR16, UR15, 0x606, URZ ;  /* 0x000006060f107890 */ /* 0x000fe4000fffe03f */
[----:B------:R-:W-:Y:S01]  /*3810*/  UIADD3 UR18, UR36, 0x506, URZ ;  /* 0x0000050624127890 */ /* 0x000fe2000fffe03f */
[----:B------:R3:W-:Y:S01]  /*3820*/  STL [R1+0x6c], RZ ;  /* 0x00006cff01007387 */ /* 0x0007e20000100800 */
[----:B------:R-:W-:-:S02]  /*3830*/  UIADD3 UR26, UR36, 0x806, URZ ;  /* 0x00000806241a7890 */ /* 0x000fc4000fffe03f */
[----:B------:R-:W-:Y:S01]  /*3840*/  UIADD3 UR34, UR36, 0x906, URZ ;  /* 0x0000090624227890 */ /* 0x000fe2000fffe03f */
[----:B------:R3:W-:Y:S01]  /*3850*/  STL [R1+0x68], RZ ;  /* 0x000068ff01007387 */ /* 0x0007e20000100800 */
[----:B------:R-:W-:Y:S01]  /*3860*/  UMOV UR17, 0x40000040 ;  /* 0x4000004000117882 */ /* 0x000fe20000000000 */
[----:B------:R-:W-:Y:S01]  /*3870*/  UMOV UR19, 0x40000040 ;  /* 0x4000004000137882 */ /* 0x000fe20000000000 */
[----:B------:R-:W-:Y:S01]  /*3880*/  UIADD3 UR15, UR15, 0xa06, URZ ;  /* 0x00000a060f0f7890 */ /* 0x000fe2000fffe03f */
[----:B------:R3:W-:Y:S01]  /*3890*/  STL [R1+0x64], RZ ;  /* 0x000064ff01007387 */ /* 0x0007e20000100800 */
[----:B------:R-:W-:Y:S01]  /*38a0*/  UMOV UR20, UR16 ;  /* 0x0000001000147c82 */ /* 0x000fe20008000000 */
[----:B------:R-:W-:Y:S01]  /*38b0*/  UMOV UR21, UR17 ;  /* 0x0000001100157c82 */ /* 0x000fe20008000000 */
[----:B------:R-:W-:Y:S01]  /*38c0*/  UMOV UR23, 0x40000040 ;  /* 0x4000004000177882 */ /* 0x000fe20000000000 */
[----:B------:R3:W-:Y:S01]  /*38d0*/  STL [R1+0x60], RZ ;  /* 0x000060ff01007387 */ /* 0x0007e20000100800 */
[----:B------:R-:W-:Y:S01]  /*38e0*/  UMOV UR28, UR16 ;  /* 0x00000010001c7c82 */ /* 0x000fe20008000000 */
[----:B------:R-:W-:Y:S01]  /*38f0*/  UMOV UR29, UR17 ;  /* 0x00000011001d7c82 */ /* 0x000fe20008000000 */
[----:B------:R-:W-:Y:S01]  /*3900*/  QGMMA.64x32x32.F32.E4M3.E4M3 R168, gdesc[UR16], R168 ;  /* 0x0060000010a879f3 */ /* 0x000fe200087008a8 */
[----:B------:R3:W-:Y:S01]  /*3910*/  STL [R1+0x5c], RZ ;  /* 0x00005cff01007387 */ /* 0x0007e20000100800 */
[----:B------:R-:W-:Y:S01]  /*3920*/  UMOV UR31, 0x40000040 ;  /* 0x40000040001f7882 */ /* 0x000fe20000000000 */
[----:B------:R-:W-:Y:S01]  /*3930*/  UMOV UR24, UR16 ;  /* 0x0000001000187c82 */ /* 0x000fe20008000000 */
[----:B------:R-:W-:Y:S01]  /*3940*/  QGMMA.64x32x32.F32.E4M3.E4M3 R136, gdesc[UR20], R136 ;  /* 0x00600000148879f3 */ /* 0x000fe20008700888 */
[----:B------:R3:W-:Y:S01]  /*3950*/  STL [R1+0x58], RZ ;  /* 0x000058ff01007387 */ /* 0x0007e20000100800 */
[----:B------:R-:W-:Y:S01]  /*3960*/  UMOV UR25, UR17 ;  /* 0x0000001100197c82 */ /* 0x000fe20008000000 */
[----:B------:R-:W-:Y:S01]  /*3970*/  UMOV UR27, 0x40000040 ;  /* 0x40000040001b7882 */ /* 0x000fe20000000000 */
[----:B------:R-:W-:Y:S01]  /*3980*/  UMOV UR32, UR16 ;  /* 0x0000001000207c82 */ /* 0x000fe20008000000 */
[----:B------:R3:W-:Y:S01]  /*3990*/  STL [R1+0x54], RZ ;  /* 0x000054ff01007387 */ /* 0x0007e20000100800 */
[----:B------:R-:W-:Y:S01]  /*39a0*/  UMOV UR33, UR17 ;  /* 0x0000001100217c82 */ /* 0x000fe20008000000 */
[----:B------:R-:W-:Y:S01]  /*39b0*/  QGMMA.64x32x32.F32.E4M3.E4M3 R104, gdesc[UR28], R104 ;  /* 0x006000001c6879f3 */ /* 0x000fe20008700868 */
[----:B------:R-:W-:Y:S01]  /*39c0*/  UMOV UR35, 0x40000040 ;  /* 0x4000004000237882 */ /* 0x000fe20000000000 */
[----:B------:R3:W-:Y:S01]  /*39d0*/  STL [R1+0x50], RZ ;  /* 0x000050ff01007387 */ /* 0x0007e20000100800 */
[----:B------:R-:W-:Y:S01]  /*39e0*/  ULDC UR16, c[0x0][0x50c] ;  /* 0x0001430000107ab9 */ /* 0x000fe20000000800 */
[----:B------:R-:W-:Y:S01]  /*39f0*/  QGMMA.64x32x32.F32.E4M3.E4M3 R72, gdesc[UR24], R72 ;  /* 0x00600000184879f3 */ /* 0x000fe20008700848 */
[----:B------:R-:W-:Y:S01]  /*3a00*/  UISETP.NE.AND UP0, UPT, UR16, 0x8, UPT ;  /* 0x000000081000788c */ /* 0x000fe2000bf05270 */
[----:B------:R3:W-:Y:S02]  /*3a10*/  STL [R1+0x4c], RZ ;  /* 0x00004cff01007387 */ /* 0x0007e40000100800 */
[----:B------:R-:W-:Y:S01]  /*3a20*/  QGMMA.64x32x32.F32.E4M3.E4M3 R40, gdesc[UR32], R40 ;  /* 0x00600000202879f3 */ /* 0x000fe20008700828 */
[----:B------:R-:W-:Y:S01]  /*3a30*/  UMOV UR32, UR15 ;  /* 0x0000000f00207c82 */ /* 0x000fe20008000000 */
[----:B------:R3:W-:Y:S01]  /*3a40*/  STL [R1+0x48], RZ ;  /* 0x000048ff01007387 */ /* 0x0007e20000100800 */
[----:B------:R-:W-:Y:S01]  /*3a50*/  UMOV UR33, 0x40000040 ;  /* 0x4000004000217882 */ /* 0x000fe20000000000 */
[----:B------:R-:W-:Y:S01]  /*3a60*/  UMOV UR24, UR32 ;  /* 0x0000002000187c82 */ /* 0x000fe20008000000 */
[----:B------:R-:W-:Y:S01]  /*3a70*/  UMOV UR25, UR33 ;  /* 0x0000002100197c82 */ /* 0x000fe20008000000 */
[----:B------:R3:W-:Y:S01]  /*3a80*/  STL [R1+0x44], RZ ;  /* 0x000044ff01007387 */ /* 0x0007e20000100800 */
[----:B------:R-:W-:Y:S01]  /*3a90*/  QGMMA.64x32x32.F32.E4M3.E4M3 R24, gdesc[UR32], R24 ;  /* 0x00600000201879f3 */ /* 0x000fe20008700818 */
        /* <DEDUP_REMOVED lines=12> */
[----:B------:R-:W-:-:S02]  /*3b60*/  USEL UR20, URZ, 0x1, UP0 ;  /* 0x000000013f147887 */ /* 0x000fc40008000000 */
[----:B------:R3:W-:Y:S01]  /*3b70*/  STL [R1+0x34], RZ ;  /* 0x000034ff01007387 */ /* 0x0007e20000100800 */
[----:B------:R-:W-:Y:S03]  /*3b80*/  QGMMA.64x32x32.F32.E4M3.E4M3 R152, gdesc[UR16], R152, gsb0 ;  /* 0x00600000109879f3 */ /* 0x000fe60008000898 */
[----:B------:R3:W-:Y:S01]  /*3b90*/  STL [R1+0x30], RZ ;  /* 0x000030ff01007387 */ /* 0x0007e20000100800 */
[----:B------:R-:W-:-:S03]  /*3ba0*/  ISETP.NE.AND P0, PT, RZ, UR20, PT ;  /* 0x00000014ff007c0c */ /* 0x000fc6000bf05270 */
        /* <DEDUP_REMOVED lines=13> */
[----:B------:R-:W-:Y:S02]  /*3c80*/  WARPGROUP.DEPBAR.LE gsb0, 0x0 ;  /* 0x00008000000079c5 */ /* 0x000fe40000010000 */
[----:B------:R-:W-:-:S01]  /*3c90*/  FADD R227, RZ, R169 ;  /* 0x000000a9ffe37221 */ /* 0x000fc20000000000 */
[----:B------:R-:W-:Y:S01]  /*3ca0*/  FADD R228, RZ, R168 ;  /* 0x000000a8ffe47221 */ /* 0x000fe20000000000 */
[----:B------:R-:W-:-:S01]  /*3cb0*/  FADD R226, RZ, R170 ;  /* 0x000000aaffe27221 */ /* 0x000fc20000000000 */
[----:B------:R-:W-:Y:S01]  /*3cc0*/  FADD R225, RZ, R171 ;  /* 0x000000abffe17221 */ /* 0x000fe20000000000 */
[----:B------:R-:W-:-:S01]  /*3cd0*/  FADD R224, RZ, R172 ;  /* 0x000000acffe07221 */ /* 0x000fc20000000000 */
[----:B------:R0:W-:Y:S01]  /*3ce0*/  STL [R1+0x180], R227 ;  /* 0x000180e301007387 */ /* 0x0001e20000100800 */
[----:B------:R-:W-:-:S01]  /*3cf0*/  FADD R223, RZ, R173 ;  /* 0x000000adffdf7221 */ /* 0x000fc20000000000 */
[----:B------:R-:W-:Y:S01]  /*3d00*/  FADD R222, RZ, R174 ;  /* 0x000000aeffde7221 */ /* 0x000fe20000000000 */
[----:B------:R-:W-:-:S01]  /*3d10*/  FADD R221, RZ, R175 ;  /* 0x000000afffdd7221 */ /* 0x000fc20000000000 */
[----:B------:R-:W-:Y:S01]  /*3d20*/  FADD R220, RZ, R176 ;  /* 0x000000b0ffdc7221 */ /* 0x000fe20000000000 */
[----:B------:R-:W-:-:S01]  /*3d30*/  FADD R219, RZ, R177 ;  /* 0x000000b1ffdb7221 */ /* 0x000fc20000000000 */
[----:B------:R-:W-:Y:S01]  /*3d40*/  FADD R218, RZ, R178 ;  /* 0x000000b2ffda7221 */ /* 0x000fe20000000000 */
[----:B------:R-:W-:-:S01]  /*3d50*/  FADD R217, RZ, R179 ;  /* 0x000000b3ffd97221 */ /* 0x000fc20000000000 */
[----:B------:R-:W-:Y:S01]  /*3d60*/  FADD R216, RZ, R180 ;  /* 0x000000b4ffd87221 */ /* 0x000fe20000000000 */
[----:B------:R-:W-:-:S01]  /*3d70*/  FADD R215, RZ, R181 ;  /* 0x000000b5ffd77221 */ /* 0x000fc20000000000 */
[----:B0-----:R-:W-:Y:S01]  /*3d80*/  FADD R227, RZ, R108 ;  /* 0x0000006cffe37221 */ /* 0x001fe20000000000 */
[----:B------:R-:W-:-:S01]  /*3d90*/  FADD R214, RZ, R182 ;  /* 0x000000b6ffd67221 */ /* 0x000fc20000000000 */
[----:B------:R-:W-:Y:S01]  /*3da0*/  FADD R213, RZ, R183 ;  /* 0x000000b7ffd57221 */ /* 0x000fe20000000000 */
[----:B------:R-:W-:-:S01]  /*3db0*/  FADD R212, RZ, R152 ;  /* 0x00000098ffd47221 */ /* 0x000fc20000000000 */
[----:B------:R-:W-:Y:S01]  /*3dc0*/  FADD R211, RZ, R153 ;  /* 0x00000099ffd37221 */ /* 0x000fe20000000000 */
[----:B------:R0:W-:Y:S01]  /*3dd0*/  STL [R1], R227 ;  /* 0x000000e301007387 */ /* 0x0001e20000100800 */
        /* <DEDUP_REMOVED lines=56> */
[----:B------:R-:W-:-:S03]  /*4160*/  FADD R0, RZ, R107 ;  /* 0x0000006bff007221 */ /* 0x000fc60000000000 */
[----:B------:R0:W-:Y:S02]  /*4170*/  STL [R1+0x10], R227 ;  /* 0x000010e301007387 */ /* 0x0001e40000100800 */
[----:B0-----:R-:W-:-:S05]  /*4180*/  FADD R227, RZ, R113 ;  /* 0x00000071ffe37221 */ /* 0x001fca0000000000 */
        /* <DEDUP_REMOVED lines=172> */
[----:B------:R0:W-:Y:S04]  /*4c50*/  STL [R1+0x16c], R227 ;  /* 0x00016ce301007387 */ /* 0x0001e80000100800 */
[----:B0-----:R0:W5:Y:S01]  /*4c60*/  LDL.LU R227, [R1+0x180] ;  /* 0x0001800001e37983 */ /* 0x0011620000300800 */
[----:B------:R-:W-:-:S05]  /*4c70*/  UMOV UR14, URZ ;  /* 0x0000003f000e7c82 */ /* 0x000fca0008000000 */
.L_x_18:
[----:B------:R-:W-:Y:S01]  /*4c80*/  UIADD3 UR39, UR5, 0x1, URZ ;  /* 0x0000000105277890 */ /* 0x000fe2000fffe03f */
[----:B------:R-:W-:-:S03]  /*4c90*/  UMOV UR16, 0x1 ;  /* 0x0000000100107882 */ /* 0x000fc60000000000 */
[----:B------:R-:W-:-:S04]  /*4ca0*/  UISETP.NE.AND UP0, UPT, UR39, 0x2, UPT ;  /* 0x000000022700788c */ /* 0x000fc8000bf05270 */
[----:B------:R-:W-:Y:S02]  /*4cb0*/  USEL UR38, URZ, 0x1, UP0 ;  /* 0x000000013f267887 */ /* 0x000fe40008000000 */
[----:B------:R-:W-:Y:S02]  /*4cc0*/  USEL UR39, UR39, URZ, UP0 ;  /* 0x0000003f27277287 */ /* 0x000fe40008000000 */
[----:B------:R-:W-:-:S12]  /*4cd0*/  ULOP3.LUT UR38, UR4, UR38, URZ, 0x3c, !UPT ;  /* 0x0000002604267292 */ /* 0x000fd8000f8e3c3f */
.L_x_13:
[----:B------:R-:W-:-:S04]  /*4ce0*/  UISETP.LT.AND UP0, UPT, UR10, 0x1, UPT ;  /* 0x000000010a00788c */ /* 0x000fc8000bf01270 */
[----:B------:R-:W-:-:S04]  /*4cf0*/  USEL UR15, UR10, 0x1, UP0 ;  /* 0x000000010a0f7887 */ /* 0x000fc80008000000 */
[----:B------:R-:W-:-:S04]  /*4d00*/  UIADD3 UR37, UR10, -UR15, URZ ;  /* 0x8000000f0a257290 */ /* 0x000fc8000fffe03f */
[----:B------:R-:W-:-:S06]  /*4d10*/  UISETP.GE.AND UP0, UPT, UR37, 0x1, UPT ;  /* 0x000000012500788c */ /* 0x000fcc000bf06270 */
[----:B------:R-:W-:-:S13]  /*4d20*/  PLOP3.LUT P0, PT, PT, PT, UP0, 0x80, 0x0 ;  /* 0x000000000000781c */ /* 0x000fda0003f0f008 */
[----:B------:R-:W-:Y:S05]  /*4d30*/  @!P0 BRA `(.L_x_19) ;  /* 0x0000002c00fc8947 */ /* 0x000fea0003800000 */
[----:B------:R-:W-:Y:S01]  /*4d40*/  UMOV UR36, UR5 ;  /* 0x0000000500247c82 */ /* 0x000fe20008000000 */
[----:B------:R-:W-:-:S05]  /*4d50*/  ULDC UR15, c[0x0][0x50c] ;  /* 0x00014300000f7ab9 */ /* 0x000fca0000000800 */
.L_x_27:
[----:B------:R-:W-:-:S06]  /*4d60*/  UISETP.NE.AND UP0, UPT, UR9, 0x3, UPT ;  /* 0x000000030900788c */ /* 0x000fcc000bf05270 */
[----:B------:R-:W-:-:S13]  /*4d70*/  PLOP3.LUT P1, PT, PT, PT, UP0, 0x80, 0x0 ;  /* 0x000000000000781c */ /* 0x000fda0003f2f008 */
[----:B-1---5:R-:W-:Y:S05]  /*4d80*/  @!P1 BRA `(.L_x_20) ;  /* 0x0000000000049947 */ /* 0x022fea0003800000 */
[----:B------:R-:W-:Y:S01]  /*4d90*/  BPT.TRAP 0x1 ;  /* 0x000000040000795c */ /* 0x000fe20000300000 */
.L_x_20:
[----:B------:R-:W1:Y:S01]  /*4da0*/  S2UR UR17, SR_CgaCtaId ;  /* 0x00000000001179c3 */ /* 0x000e620000008800 */
[----:B------:R-:W-:Y:S01]  /*4db0*/  UMOV UR11, 0x400 ;  /* 0x00000400000b7882 */ /* 0x000fe20000000000 */
[----:B------:R-:W-:-:S05]  /*4dc0*/  IMAD.U32 R229, RZ, RZ, UR38 ;  /* 0x00000026ffe57e24 */ /* 0x000fca000f8e00ff */
[----:B------:R-:W-:Y:S01]  /*4dd0*/  SHF.L.U32 R229, R229, 0x1f, RZ ;  /* 0x0000001fe5e57819 */ /* 0x000fe200000006ff */
[----:B-1----:R-:W-:-:S04]  /*4de0*/  ULEA UR11, UR17, UR11, 0x18 ;  /* 0x0000000b110b7291 */ /* 0x002fc8000f8ec03f */
[----:B------:R-:W-:-:S09]  /*4df0*/  ULEA UR17, UR39, UR11, 0x3 ;  /* 0x0000000b27117291 */ /* 0x000fd2000f8e183f */
[----:B------:R1:W4:Y:S01]  /*4e00*/  SYNCS.PHASECHK.TRANS64.TRYWAIT P0, [UR17], R229 ;  /* 0x000000e5ff0075a7 */ /* 0x0003220008000151 */
[----:B------:R-:W-:Y:S05]  /*4e10*/  @!P1 BRA `(.L_x_21) ;  /* 0x0000000000049947 */ /* 0x000fea0003800000 */
[----:B------:R-:W-:Y:S01]  /*4e20*/  BPT.TRAP 0x1 ;  /* 0x000000040000795c */ /* 0x000fe20000300000 */
.L_x_21:
[----:B----4-:R-:W-:Y:S05]  /*4e30*/  @P0 BRA `(.L_x_22) ;  /* 0x0000000000080947 */ /* 0x010fea0003800000 */
[----:B------:R-:W4:Y:S02]  /*4e40*/  SYNCS.PHASECHK.TRANS64.TRYWAIT P0, [UR17], R229 ;  /* 0x000000e5ff0075a7 */ /* 0x000f240008000151 */
[----:B----4-:R-:W-:Y:S05]  /*4e50*/  @!P0 BRA `(.L_x_23) ;  /* 0x00000124004c8947 */ /* 0x010fea0003800000 */
.L_x_22:
[----:B------:R-:W-:Y:S01]  /*4e60*/  UIADD3 UR17, UR11, 0x18100, URZ ;  /* 0x000181000b117890 */ /* 0x000fe2000fffe03f */
[----:B------:R-:W-:Y:S01]  /*4e70*/  WARPGROUP.ARRIVE ;  /* 0x00000000000079c5 */ /* 0x000fe20000000000 */
[----:B------:R-:W-:Y:S02]  /*4e80*/  UISETP.NE.AND UP0, UPT, UR20, URZ, UPT ;  /* 0x0000003f1400728c */ /* 0x000fe4000bf05270 */
[----:B------:R-:W-:Y:S02]  /*4e90*/  USHF.R.U32.HI UR17, URZ, 0x4, UR17 ;  /* 0x000000043f117899 */ /* 0x000fe40008011611 */
[----:B------:R-:W-:Y:S02]  /*4ea0*/  USEL UR16, UR16, URZ, !UP0 ;  /* 0x0000003f10107287 */ /* 0x000fe4000c000000 */
[----:B------:R-:W-:Y:S02]  /*4eb0*/  ULOP3.LUT UR17, UR17, 0x3fff, URZ, 0xc0, !UPT ;  /* 0x00003fff11117892 */ /* 0x000fe4000f8ec03f */
[----:B------:R-:W-:-:S02]  /*4ec0*/  ULOP3.LUT UR40, UR12, 0x10000, URZ, 0xfc, !UPT ;  /* 0x000100000c287892 */ /* 0x000fc4000f8efc3f */
[----:B------:R-:W-:Y:S02]  /*4ed0*/  ULOP3.LUT UR17, UR17, 0x10000, URZ, 0xfc, !UPT ;  /* 0x0001000011117892 */ /* 0x000fe4000f8efc3f */
[----:B------:R-:W-:Y:S02]  /*4ee0*/  UISETP.NE.U32.AND UP0, UPT, UR16, URZ, UPT ;  /* 0x0000003f1000728c */ /* 0x000fe4000bf05070 */
[----:B------:R-:W-:Y:S02]  /*4ef0*/  UIMAD UR41, UR39, 0xa00, UR17 ;  /* 0x00000a00272978a4 */ /* 0x000fe4000f8e0211 */
[----:B------:R-:W-:Y:S02]  /*4f00*/  UIMAD UR40, UR39, 0xc00, UR40 ;  /* 0x00000c00272878a4 */ /* 0x000fe4000f8e0228 */
[----:B------:R-:W-:Y:S01]  /*4f10*/  UIADD3 UR22, UR41, 0x100, URZ ;  /* 0x0000010029167890 */ /* 0x000fe2000fffe03f */
[----:B------:R-:W-:Y:S01]  /*4f20*/  UMOV UR17, 0x40000040 ;  /* 0x4000004000117882 */ /* 0x000fe20000000000 */
[----:B------:R-:W-:-:S03]  /*4f30*/  UIADD3 UR26, UR41, 0x200, URZ ;  /* 0x00000200291a7890 */ /* 0x000fc6000fffe03f */
[----:B------:R-:W-:Y:S01]  /*4f40*/  UMOV UR16, UR40 ;  /* 0x0000002800107c82 */ /* 0x000fe20008000000 */
[----:B------:R-:W-:Y:S01]  /*4f50*/  UMOV UR18, UR41 ;  /* 0x0000002900127c82 */ /* 0x000fe20008000000 */
[----:B------:R-:W-:Y:S01]  /*4f60*/  UMOV UR19, 0x40000040 ;  /* 0x4000004000137882 */ /* 0x000fe20000000000 */
[----:B------:R-:W-:Y:S01]  /*4f70*/  UIADD3 UR30, UR41, 0x300, URZ ;  /* 0x00000300291e7890 */ /* 0x000fe2000fffe03f */
[----:B------:R-:W-:Y:S01]  /*4f80*/  QGMMA.64x32x32.F32.E4M3.E4M3 R168, gdesc[UR16], R168, UP0 ;  /* 0x0060000010a879f3 */ /* 0x000fe2000bf008a8 */
[----:B------:R-:W-:Y:S01]  /*4f90*/  UMOV UR20, UR16 ;  /* 0x0000001000147c82 */ /* 0x000fe20008000000 */
[----:B------:R-:W-:Y:S01]  /*4fa0*/  UMOV UR21, UR17 ;  /* 0x0000001100157c82 */ /* 0x000fe20008000000 */
[----:B------:R-:W-:Y:S01]  /*4fb0*/  UMOV UR23, 0x40000040 ;  /* 0x4000004000177882 */ /* 0x000fe20000000000 */
[----:B------:R-:W-:Y:S01]  /*4fc0*/  UIADD3 UR34, UR41, 0x400, URZ ;  /* 0x0000040029227890 */ /* 0x000fe2000fffe03f */
[----:B------:R-:W-:Y:S01]  /*4fd0*/  QGMMA.64x32x32.F32.E4M3.E4M3 R136, gdesc[UR20], R136, UP0 ;  /* 0x00600000148879f3 */ /* 0x000fe2000bf00888 */
[----:B------:R-:W-:Y:S01]  /*4fe0*/  UIADD3 UR20, UR40, 0x400, URZ ;  /* 0x0000040028147890 */ /* 0x000fe2000fffe03f */
[----:B------:R-:W-:Y:S01]  /*4ff0*/  UMOV UR24, UR16 ;  /* 0x0000001000187c82 */ /* 0x000fe20008000000 */
[----:B------:R-:W-:Y:S01]  /*5000*/  UMOV UR25, UR17 ;  /* 0x0000001100197c82 */ /* 0x000fe20008000000 */
[----:B------:R-:W-:Y:S01]  /*5010*/  UMOV UR27, 0x40000040 ;  /* 0x40000040001b7882 */ /* 0x000fe20000000000 */
[----:B------:R-:W-:Y:S01]  /*5020*/  UMOV UR28, UR16 ;  /* 0x00000010001c7c82 */ /* 0x000fe20008000000 */
[----:B------:R-:W-:Y:S01]  /*5030*/  UMOV UR29, UR17 ;  /* 0x00000011001d7c82 */ /* 0x000fe20008000000 */
[----:B------:R-:W-:Y:S01]  /*5040*/  UMOV UR31, 0x40000040 ;  /* 0x40000040001f7882 */ /* 0x000fe20000000000 */
[----:B------:R-:W-:Y:S01]  /*5050*/  QGMMA.64x32x32.F32.E4M3.E4M3 R104, gdesc[UR24], R104, UP0 ;  /* 0x00600000186879f3 */ /* 0x000fe2000bf00868 */
[----:B------:R-:W-:Y:S01]  /*5060*/  UMOV UR32, UR16 ;  /* 0x0000001000207c82 */ /* 0x000fe20008000000 */
[----:B------:R-:W-:Y:S01]  /*5070*/  UMOV UR33, UR17 ;  /* 0x0000001100217c82 */ /* 0x000fe20008000000 */
[----:B------:R-:W-:Y:S01]  /*5080*/  UMOV UR35, 0x40000040 ;  /* 0x4000004000237882 */ /* 0x000fe20000000000 */
[----:B------:R-:W-:Y:S01]  /*5090*/  QGMMA.64x32x32.F32.E4M3.E4M3 R72, gdesc[UR28], R72, UP0 ;  /* 0x006000001c4879f3 */ /* 0x000fe2000bf00848 */
[----:B------:R-:W-:Y:S01]  /*50a0*/  UIADD3 UR16, UR40, 0x2, URZ ;  /* 0x0000000228107890 */ /* 0x000fe2000fffe03f */
[----:B------:R-:W-:-:S02]  /*50b0*/  UMOV UR17, 0x40000040 ;  /* 0x4000004000117882 */ /* 0x000fc40000000000 */
[----:B------:R-:W-:Y:S01]  /*50c0*/  QGMMA.64x32x32.F32.E4M3.E4M3 R40, gdesc[UR32], R40, UP0 ;  /* 0x00600000202879f3 */ /* 0x000fe2000bf00828 */
[----:B------:R-:W-:Y:S01]  /*50d0*/  UMOV UR32, UR20 ;  /* 0x0000001400207c82 */ /* 0x000fe20008000000 */
[----:B------:R-:W-:Y:S01]  /*50e0*/  UMOV UR33, 0x40000040 ;  /* 0x4000004000217882 */ /* 0x000fe20000000000 */
[----:B------:R-:W-:Y:S01]  /*50f0*/  UMOV UR28, UR32 ;  /* 0x00000020001c7c82 */ /* 0x000fe20008000000 */
[----:B------:R-:W-:Y:S01]  /*5100*/  UMOV UR29, UR33 ;  /* 0x00000021001d7c82 */ /* 0x000fe20008000000 */
[----:B------:R-:W-:Y:S01]  /*5110*/  QGMMA.64x32x32.F32.E4M3.E4M3 R24, gdesc[UR32], R24, UP0 ;  /* 0x00600000201879f3 */ /* 0x000fe2000bf00818 */
[----:B------:R-:W-:Y:S01]  /*5120*/  UMOV UR24, UR32 ;  /* 0x0000002000187c82 */ /* 0x000fe20008000000 */
[----:B------:R-:W-:Y:S01]  /*5130*/  UMOV UR25, UR33 ;  /* 0x0000002100197c82 */ /* 0x000fe20008000000 */
[----:B------:R-:W-:Y:S01]  /*5140*/  UMOV UR20, UR32 ;  /* 0x0000002000147c82 */ /* 0x000fe20008000000 */
[----:B------:R-:W-:Y:S01]  /*5150*/  QGMMA.64x32x32.F32.E4M3.E4M3 R56, gdesc[UR28], R56, UP0 ;  /* 0x006000001c3879f3 */ /* 0x000fe2000bf00838 */
[----:B------:R-:W-:Y:S01]  /*5160*/  UMOV UR21, UR33 ;  /* 0x0000002100157c82 */ /* 0x000fe20008000000 */
[----:B------:R-:W-:Y:S01]  /*5170*/  UMOV UR34, UR18 ;  /* 0x0000001200227c82 */ /* 0x000fe20008000000 */
[----:B------:R-:W-:Y:S01]  /*5180*/  UMOV UR35, UR19 ;  /* 0x0000001300237c82 */ /* 0x000fe20008000000 */
[----:B------:R-:W-:Y:S01]  /*5190*/  QGMMA.64x32x32.F32.E4M3.E4M3 R88, gdesc[UR24], R88, UP0 ;  /* 0x00600000185879f3 */ /* 0x000fe2000bf00858 */
[----:B------:R-:W-:-:S02]  /*51a0*/  UIADD3 UR18, UR41, 0x2, URZ ;  /* 0x0000000229127890 */ /* 0x000fc4000fffe03f */
[----:B------:R-:W-:Y:S01]  /*51b0*/  UIADD3 UR26, UR41, 0x202, URZ ;  /* 0x00000202291a7890 */ /* 0x000fe2000fffe03f */
[----:B------:R-:W-:Y:S01]  /*51c0*/  QGMMA.64x32x32.F32.E4M3.E4M3 R120, gdesc[UR20], R120, UP0 ;  /* 0x00600000147879f3 */ /* 0x000fe2000bf00878 */
[----:B------:R-:W-:Y:S01]  /*51d0*/  UIADD3 UR22, UR41, 0x102, URZ ;  /* 0x0000010229167890 */ /* 0x000fe2000fffe03f */
[----:B------:R-:W-:Y:S02]  /*51e0*/  UMOV UR19, 0x40000040 ;  /* 0x4000004000137882 */ /* 0x000fe40000000000 */
[----:B------:R-:W-:Y:S01]  /*51f0*/  QGMMA.64x32x32.F32.E4M3.E4M3 R152, gdesc[UR32], R152, UP0 ;  /* 0x00600000209879f3 */ /* 0x000fe2000bf00898 */
[----:B------:R-:W-:Y:S01]  /*5200*/  UIADD3 UR30, UR41, 0x302, URZ ;  /* 0x00000302291e7890 */ /* 0x000fe2000fffe03f */
[----:B------:R-:W-:Y:S01]  /*5210*/  UMOV UR20, UR16 ;  /* 0x0000001000147c82 */ /* 0x000fe20008000000 */
[----:B------:R-:W-:Y:S01]  /*5220*/  UMOV UR21, UR17 ;  /* 0x0000001100157c82 */ /* 0x000fe20008000000 */
[----:B------:R-:W-:Y:S01]  /*5230*/  UMOV UR23, 0x40000040 ;  /* 0x4000004000177882 */ /* 0x000fe20000000000 */
[----:B------:R-:W-:Y:S01]  /*5240*/  UIADD3 UR34, UR41, 0x402, URZ ;  /* 0x0000040229227890 */ /* 0x000fe2000fffe03f */
        /* <DEDUP_REMOVED lines=10> */
[----:B------:R-:W-:-:S03]  /*52f0*/  UIADD3 UR14, UR14, 0x8, URZ ;  /* 0x000000080e0e7890 */ /* 0x000fc6000fffe03f */
[----:B------:R-:W-:Y:S01]  /*5300*/  QGMMA.64x32x32.F32.E4M3.E4M3 R136, gdesc[UR20], R136 ;  /* 0x00600000148879f3 */ /* 0x000fe20008700888 */
[----:B------:R-:W-:Y:S02]  /*5310*/  UIADD3 UR20, UR40, 0x402, URZ ;  /* 0x0000040228147890 */ /* 0x000fe4000fffe03f */
[----:B------:R-:W-:Y:S01]  /*5320*/  UISETP.NE.AND UP0, UPT, UR14, UR15, UPT ;  /* 0x0000000f0e00728c */ /* 0x000fe2000bf05270 */
[----:B------:R-:W-:Y:S04]  /*5330*/  QGMMA.64x32x32.F32.E4M3.E4M3 R104, gdesc[UR24], R104 ;  /* 0x00600000186879f3 */ /* 0x000fe80008700868 */
[----:B------:R-:W-:Y:S04]  /*5340*/  QGMMA.64x32x32.F32.E4M3.E4M3 R72, gdesc[UR28], R72 ;  /* 0x006000001c4879f3 */ /* 0x000fe80008700848 */
        /* <DEDUP_REMOVED lines=14> */
[----:B------:R-:W-:-:S02]  /*5430*/  UIADD3 UR26, UR41, 0x204, URZ ;  /* 0x00000204291a7890 */ /* 0x000fc4000fffe03f */
[----:B------:R-:W-:Y:S01]  /*5440*/  UIADD3 UR30, UR41, 0x304, URZ ;  /* 0x00000304291e7890 */ /* 0x000fe2000fffe03f */
[----:B------:R-:W-:Y:S01]  /*5450*/  QGMMA.64x32x32.F32.E4M3.E4M3 R120, gdesc[UR20], R120 ;  /* 0x00600000147879f3 */ /* 0x000fe20008700878 */
[----:B------:R-:W-:Y:S01]  /*5460*/  UIADD3 UR22, UR41, 0x104, URZ ;  /* 0x0000010429167890 */ /* 0x000fe2000fffe03f */
[----:B------:R-:W-:Y:S02]  /*5470*/  UMOV UR23, 0x40000040 ;  /* 0x4000004000177882 */ /* 0x000fe40000000000 */
[----:B------:R-:W-:Y:S01]  /*5480*/  QGMMA.64x32x32.F32.E4M3.E4M3 R152, gdesc[UR16], R152 ;  /* 0x00600000109879f3 */ /* 0x000fe20008700898 */
[----:B------:R-:W-:Y:S02]  /*5490*/  UIADD3 UR16, UR40, 0x4, URZ ;  /* 0x0000000428107890 */ /* 0x000fe4000fffe03f */
[----:B------:R-:W-:Y:S01]  /*54a0*/  UIADD3 UR18, UR41, 0x4, URZ ;  /* 0x0000000429127890 */ /* 0x000fe2000fffe03f */
[----:B------:R-:W-:Y:S01]  /*54b0*/  UMOV UR17, 0x40000040 ;  /* 0x4000004000117882 */ /* 0x000fe20000000000 */
[----:B------:R-:W-:Y:S01]  /*54c0*/  UMOV UR19, 0x40000040 ;  /* 0x4000004000137882 */ /* 0x000fe20000000000 */
[----:B------:R-:W-:-:S02]  /*54d0*/  UMOV UR21, UR17 ;  /* 0x0000001100157c82 */ /* 0x000fc40008000000 */
[----:B------:R-:W-:Y:S01]  /*54e0*/  UMOV UR20, UR16 ;  /* 0x0000001000147c82 */ /* 0x000fe20008000000 */
[----:B------:R-:W-:Y:S01]  /*54f0*/  UIADD3 UR34, UR41, 0x404, URZ ;  /* 0x0000040429227890 */ /* 0x000fe2000fffe03f */
[----:B------:R-:W-:Y:S01]  /*5500*/  UMOV UR24, UR16 ;  /* 0x0000001000187c82 */ /* 0x000fe20008000000 */
[----:B------:R-:W-:Y:S01]  /*5510*/  UMOV UR25, UR17 ;  /* 0x0000001100197c82 */ /* 0x000fe20008000000 */
[----:B------:R-:W-:Y:S01]  /*5520*/  UMOV UR27, 0x40000040 ;  /* 0x40000040001b7882 */ /* 0x000fe20000000000 */
[----:B------:R-:W-:Y:S01]  /*5530*/  UMOV UR28, UR16 ;  /* 0x00000010001c7c82 */ /* 0x000fe20008000000 */
[----:B------:R-:W-:Y:S01]  /*5540*/  UMOV UR29, UR17 ;  /* 0x00000011001d7c82 */ /* 0x000fe20008000000 */
[----:B------:R-:W-:Y:S01]  /*5550*/  UMOV UR31, 0x40000040 ;  /* 0x40000040001f7882 */ /* 0x000fe20000000000 */
[----:B------:R-:W-:Y:S01]  /*5560*/  QGMMA.64x32x32.F32.E4M3.E4M3 R168, gdesc[UR16], R168 ;  /* 0x0060000010a879f3 */ /* 0x000fe200087008a8 */
[----:B------:R-:W-:Y:S01]  /*5570*/  UMOV UR32, UR16 ;  /* 0x0000001000207c82 */ /* 0x000fe20008000000 */
[----:B------:R-:W-:Y:S01]  /*5580*/  UMOV UR33, UR17 ;  /* 0x0000001100217c82 */ /* 0x000fe20008000000 */
[----:B------:R-:W-:Y:S01]  /*5590*/  UMOV UR35, 0x40000040 ;  /* 0x4000004000237882 */ /* 0x000fe20000000000 */
[----:B------:R-:W-:Y:S01]  /*55a0*/  QGMMA.64x32x32.F32.E4M3.E4M3 R136, gdesc[UR20], R136 ;  /* 0x00600000148879f3 */ /* 0x000fe20008700888 */
[----:B------:R-:W-:-:S03]  /*55b0*/  UIADD3 UR20, UR40, 0x404, URZ ;  /* 0x0000040428147890 */ /* 0x000fc6000fffe03f */
        /* <DEDUP_REMOVED lines=183> */
[----:B------:R-:W-:Y:S02]  /*6130*/  UIADD3 UR22, UR41, 0x606, URZ ;  /* 0x0000060629167890 */ /* 0x000fe4000fffe03f */
[----:B------:R-:W-:Y:S01]  /*6140*/  UIADD3 UR34, UR41, 0x906, URZ ;  /* 0x0000090629227890 */ /* 0x000fe2000fffe03f */
[----:B------:R-:W-:Y:S01]  /*6150*/  QGMMA.64x32x32.F32.E4M3.E4M3 R152, gdesc[UR16], R152 ;  /* 0x00600000109879f3 */ /* 0x000fe20008700898 */
[----:B------:R-:W-:Y:S02]  /*6160*/  UIADD3 UR16, UR40, 0x606, URZ ;  /* 0x0000060628107890 */ /* 0x000fe4000fffe03f */
[----:B------:R-:W-:Y:S01]  /*6170*/  UIADD3 UR18, UR41, 0x506, URZ ;  /* 0x0000050629127890 */ /* 0x000fe2000fffe03f */
[----:B------:R-:W-:Y:S01]  /*6180*/  UMOV UR17, 0x40000040 ;  /* 0x4000004000117882 */ /* 0x000fe20000000000 */
[----:B------:R-:W-:Y:S01]  /*6190*/  UMOV UR19, 0x40000040 ;  /* 0x4000004000137882 */ /* 0x000fe20000000000 */
[----:B------:R-:W-:-:S02]  /*61a0*/  UIADD3 UR40, UR40, 0xa06, URZ ;  /* 0x00000a0628287890 */ /* 0x000fc4000fffe03f */
        /* <DEDUP_REMOVED lines=8> */
[----:B------:R-:W-:Y:S01]  /*6230*/  QGMMA.64x32x32.F32.E4M3.E4M3 R168, gdesc[UR16], R168 ;  /* 0x0060000010a879f3 */ /* 0x000fe200087008a8 */
[----:B------:R-:W-:Y:S01]  /*6240*/  UMOV UR31, 0x40000040 ;  /* 0x40000040001f7882 */ /* 0x000fe20000000000 */
[----:B------:R-:W-:Y:S01]  /*6250*/  UMOV UR32, UR16 ;  /* 0x0000001000207c82 */ /* 0x000fe20008000000 */
[----:B------:R-:W-:Y:S01]  /*6260*/  UMOV UR33, UR17 ;  /* 0x0000001100217c82 */ /* 0x000fe20008000000 */
[----:B------:R-:W-:Y:S01]  /*6270*/  UMOV UR35, 0x40000040 ;  /* 0x4000004000237882 */ /* 0x000fe20000000000 */
[----:B------:R-:W-:Y:S04]  /*6280*/  QGMMA.64x32x32.F32.E4M3.E4M3 R136, gdesc[UR20], R136 ;  /* 0x00600000148879f3 */ /* 0x000fe80008700888 */
        /* <DEDUP_REMOVED lines=15> */
[----:B------:R-:W-:Y:S04]  /*6380*/  QGMMA.64x32x32.F32.E4M3.E4M3 R88, gdesc[UR24], R88 ;  /* 0x00600000185879f3 */ /* 0x000fe80008700858 */
[----:B------:R-:W-:Y:S01]  /*6390*/  QGMMA.64x32x32.F32.E4M3.E4M3 R120, gdesc[UR20], R120 ;  /* 0x00600000147879f3 */ /* 0x000fe20008700878 */
[----:B------:R-:W-:-:S03]  /*63a0*/  USEL UR20, URZ, 0x1, UP0 ;  /* 0x000000013f147887 */ /* 0x000fc60008000000 */
[----:B------:R-:W-:Y:S03]  /*63b0*/  QGMMA.64x32x32.F32.E4M3.E4M3 R152, gdesc[UR16], R152, gsb0 ;  /* 0x00600000109879f3 */ /* 0x000fe60008000898 */
[----:B------:R-:W-:Y:S01]  /*63c0*/  ISETP.NE.AND P0, PT, RZ, UR20, PT ;  /* 0x00000014ff007c0c */ /* 0x000fe2000bf05270 */
[----:B------:R-:W-:-:S12]  /*63d0*/  WARPGROUP.DEPBAR.LE gsb0, 0x1 ;  /* 0x00008000000079c5 */ /* 0x000fd80000010100 */
[----:B------:R-:W-:Y:S05]  /*63e0*/  @!P0 BRA `(.L_x_24) ;  /* 0x0000001400f08947 */ /* 0x000fea0003800000 */
[----:B------:R-:W-:Y:S02]  /*63f0*/  WARPGROUP.DEPBAR.LE gsb0, 0x0 ;  /* 0x00008000000079c5 */ /* 0x000fe40000010000 */
[----:B-----5:R-:W-:-:S01]  /*6400*/  FADD R227, R169, R227 ;  /* 0x000000e3a9e37221 */ /* 0x020fc20000000000 */
[----:B------:R-:W-:Y:S01]  /*6410*/  FADD R226, R170, R226 ;  /* 0x000000e2aae27221 */ /* 0x000fe20000000000 */
[----:B------:R-:W-:-:S01]  /*6420*/  FADD R225, R171, R225 ;  /* 0x000000e1abe17221 */ /* 0x000fc20000000000 */
[----:B------:R-:W-:Y:S01]  /*6430*/  FADD R224, R172, R224 ;  /* 0x000000e0ace07221 */ /* 0x000fe20000000000 */
[----:B------:R-:W-:-:S01]  /*6440*/  FADD R223, R173, R223 ;  /* 0x000000dfaddf7221 */ /* 0x000fc20000000000 */
[----:B------:R4:W-:Y:S01]  /*6450*/  STL [R1+0x180], R227 ;  /* 0x000180e301007387 */ /* 0x0009e20000100800 */
[----:B------:R-:W-:-:S01]  /*6460*/  FADD R222, R174, R222 ;  /* 0x000000deaede7221 */ /* 0x000fc20000000000 */
[----:B------:R-:W-:Y:S01]  /*6470*/  FADD R221, R175, R221 ;  /* 0x000000ddafdd7221 */ /* 0x000fe20000000000 */
[----:B------:R-:W-:-:S01]  /*6480*/  FADD R220, R176, R220 ;  /* 0x000000dcb0dc7221 */ /* 0x000fc20000000000 */
[----:B------:R-:W-:Y:S01]  /*6490*/  FADD R219, R177, R219 ;  /* 0x000000dbb1db7221 */ /* 0x000fe20000000000 */
[----:B------:R-:W-:-:S01]  /*64a0*/  FADD R218, R178, R218 ;  /* 0x000000dab2da7221 */ /* 0x000fc20000000000 */
[----:B------:R-:W-:Y:S01]  /*64b0*/  FADD R217, R179, R217 ;  /* 0x000000d9b3d97221 */ /* 0x000fe20000000000 */
[----:B------:R-:W-:-:S01]  /*64c0*/  FADD R216, R180, R216 ;  /* 0x000000d8b4d87221 */ /* 0x000fc20000000000 */
[----:B------:R-:W-:Y:S01]  /*64d0*/  FADD R215, R181, R215 ;  /* 0x000000d7b5d77221 */ /* 0x000fe20000000000 */
[----:B------:R-:W-:-:S01]  /*64e0*/  FADD R214, R182, R214 ;  /* 0x000000d6b6d67221 */ /* 0x000fc20000000000 */
[----:B----4-:R-:W4:Y:S01]  /*64f0*/  LDL.LU R227, [R1+0x18] ;  /* 0x0000180001e37983 */ /* 0x010f220000300800 */
[----:B------:R-:W-:-:S01]  /*6500*/  FADD R213, R183, R213 ;  /* 0x000000d5b7d57221 */ /* 0x000fc20000000000 */
[----:B------:R-:W-:Y:S01]  /*6510*/  FADD R212, R152, R212 ;  /* 0x000000d498d47221 */ /* 0x000fe20000000000 */
[----:B------:R-:W-:-:S01]  /*6520*/  FADD R211, R153, R211 ;  /* 0x000000d399d37221 */ /* 0x000fc20000000000 */
[----:B------:R0:W-:Y:S01]  /*6530*/  STL [R1+0x184], R226 ;  /* 0x000184e201007387 */ /* 0x0001e20000100800 */
[----:B------:R-:W-:-:S03]  /*6540*/  FADD R228, R168, R228 ;  /* 0x000000e4a8e47221 */ /* 0x000fc60000000000 */
[----:B0-----:R-:W2:Y:S04]  /*6550*/  LDL.LU R226, [R1+0x14] ;  /* 0x0000140001e27983 */ /* 0x001ea80000300800 */
[----:B------:R0:W-:Y:S04]  /*6560*/  STL [R1+0x188], R225 ;  /* 0x000188e101007387 */ /* 0x0001e80000100800 */
[----:B0-----:R-:W3:Y:S04]  /*6570*/  LDL.LU R225, [R1+0x10] ;  /* 0x0000100001e17983 */ /* 0x001ee80000300800 */
[----:B------:R0:W-:Y:S04]  /*6580*/  STL [R1+0x18c], R224 ;  /* 0x00018ce001007387 */ /* 0x0001e80000100800 */
[----:B0-----:R-:W3:Y:S04]  /*6590*/  LDL.LU R224, [R1+0xc] ;  /* 0x00000c0001e07983 */ /* 0x001ee80000300800 */
[----:B------:R0:W-:Y:S04]  /*65a0*/  STL [R1+0x190], R223 ;  /* 0x000190df01007387 */ /* 0x0001e80000100800 */
[----:B0-----:R-:W3:Y:S04]  /*65b0*/  LDL.LU R223, [R1+0x8] ;  /* 0x0000080001df7983 */ /* 0x001ee80000300800 */
[----:B------:R0:W-:Y:S04]  /*65c0*/  STL [R1+0x194], R222 ;  /* 0x000194de01007387 */ /* 0x0001e80000100800 */
[----:B0-----:R-:W3:Y:S04]  /*65d0*/  LDL.LU R222, [R1+0x4] ;  /* 0x0000040001de7983 */ /* 0x001ee80000300800 */
[----:B------:R0:W-:Y:S04]  /*65e0*/  STL [R1+0x198], R221 ;  /* 0x000198dd01007387 */ /* 0x0001e80000100800 */
[----:B0-----:R-:W3:Y:S04]  /*65f0*/  LDL.LU R221, [R1] ;  /* 0x0000000001dd7983 */ /* 0x001ee80000300800 */
[----:B------:R-:W-:Y:S04]  /*6600*/  STL [R1+0x19c], R220 ;  /* 0x00019cdc01007387 */ /* 0x000fe80000100800 */
        /* <DEDUP_REMOVED lines=8> */
[----:B------:R-:W-:Y:S01]  /*6690*/  STL [R1+0x1c0], R211 ;  /* 0x0001c0d301007387 */ /* 0x000fe20000100800 */
[----:B----4-:R-:W-:-:S01]  /*66a0*/  FADD R227, R114, R227 ;  /* 0x000000e372e37221 */ /* 0x010fc20000000000 */
[----:B--2---:R-:W-:Y:S01]  /*66b0*/  FADD R226, R113, R226 ;  /* 0x000000e271e27221 */ /* 0x004fe20000000000 */
[----:B---3--:R-:W-:-:S01]  /*66c0*/  FADD R225, R112, R225 ;  /* 0x000000e170e17221 */ /* 0x008fc20000000000 */
[----:B------:R-:W-:Y:S01]  /*66d0*/  FADD R224, R111, R224 ;  /* 0x000000e06fe07221 */ /* 0x000fe20000000000 */
[----:B------:R-:W-:-:S01]  /*66e0*/  FADD R223, R110, R223 ;  /* 0x000000df6edf7221 */ /* 0x000fc20000000000 */
[----:B------:R-:W-:Y:S01]  /*66f0*/  FADD R222, R109, R222 ;  /* 0x000000de6dde7221 */ /* 0x000fe20000000000 */
[----:B------:R-:W-:-:S05]  /*6700*/  FADD R221, R108, R221 ;  /* 0x000000dd6cdd7221 */ /* 0x000fca0000000000 */
[----:B------:R-:W-:Y:S04]  /*6710*/  STL [R1], R221 ;  /* 0x000000dd01007387 */ /* 0x000fe80000100800 */
[----:B------:R-:W-:Y:S04]  /*6720*/  STL [R1+0x4], R222 ;  /* 0x000004de01007387 */ /* 0x000fe80000100800 */
[----:B------:R-:W-:Y:S04]  /*6730*/  STL [R1+0x8], R223 ;  /* 0x000008df01007387 */ /* 0x000fe80000100800 */
[----:B------:R-:W-:Y:S04]  /*6740*/  STL [R1+0xc], R224 ;  /* 0x00000ce001007387 */ /* 0x000fe80000100800 */
[----:B------:R0:W-:Y:S04]  /*6750*/  STL [R1+0x18], R227 ;  /* 0x000018e301007387 */ /* 0x0001e80000100800 */
[----:B------:R-:W-:Y:S04]  /*6760*/  STL [R1+0x10], R225 ;  /* 0x000010e101007387 */ /* 0x000fe80000100800 */
[----:B0-----:R-:W2:Y:S04]  /*6770*/  LDL.LU R227, [R1+0x1c] ;  /* 0x00001c0001e37983 */ /* 0x001ea80000300800 */
[----:B------:R0:W-:Y:S04]  /*6780*/  STL [R1+0x14], R226 ;  /* 0x000014e201007387 */ /* 0x0001e80000100800 */
[----:B0-----:R-:W3:Y:S04]  /*6790*/  LDL.LU R226, [R1+0x20] ;  /* 0x0000200001e27983 */ /* 0x001ee80000300800 */
[----:B------:R-:W4:Y:S04]  /*67a0*/  LDL.LU R225, [R1+0x24] ;  /* 0x0000240001e17983 */ /* 0x000f280000300800 */
        /* <DEDUP_REMOVED lines=13> */
[----:B------:R-:W4:Y:S01]  /*6880*/  LDL.LU R211, [R1+0x5c] ;  /* 0x00005c0001d37983 */ /* 0x000f220000300800 */
[----:B--2---:R-:W-:-:S05]  /*6890*/  FADD R227, R115, R227 ;  /* 0x000000e373e37221 */ /* 0x004fca0000000000 */
[----:B------:R0:W-:Y:S01]  /*68a0*/  STL [R1+0x1c], R227 ;  /* 0x00001ce301007387 */ /* 0x0001e20000100800 */
[----:B---3--:R-:W-:-:S01]  /*68b0*/  FADD R226, R116, R226 ;  /* 0x000000e274e27221 */ /* 0x008fc20000000000 */
[----:B----4-:R-:W-:-:S04]  /*68c0*/  FADD R225, R117, R225 ;  /* 0x000000e175e17221 */ /* 0x010fc80000000000 */
[----:B------:R2:W-:Y:S01]  /*68d0*/  STL [R1+0x20], R226 ;  /* 0x000020e201007387 */ /* 0x0005e20000100800 */
[----:B------:R-:W-:-:S03]  /*68e0*/  FADD R224, R118, R224 ;  /* 0x000000e076e07221 */ /* 0x000fc60000000000 */
        /* <DEDUP_REMOVED lines=24> */
[----:B0-----:R-:W4:Y:S01]  /*6a70*/  LDL.LU R227, [R1+0x60] ;  /* 0x0000600001e37983 */ /* 0x001f220000300800 */
[----:B------:R-:W-:-:S03]  /*6a80*/  FADD R211, R99, R211 ;  /* 0x000000d363d37221 */ /* 0x000fc60000000000 */
[----:B------:R0:W-:Y:S04]  /*6a90*/  STL [R1+0x54], R213 ;  /* 0x000054d501007387 */ /* 0x0001e80000100800 */
[----:B--2---:R-:W2:Y:S04]  /*6aa0*/  LDL.LU R226, [R1+0x64] ;  /* 0x0000640001e27983 */ /* 0x004ea80000300800 */
[----:B------:R0:W-:Y:S04]  /*6ab0*/  STL [R1+0x58], R212 ;  /* 0x000058d401007387 */ /* 0x0001e80000100800 */
[----:B---3--:R-:W3:Y:S04]  /*6ac0*/  LDL.LU R225, [R1+0x68] ;  /* 0x0000680001e17983 */ /* 0x008ee80000300800 */
[----:B------:R0:W-:Y:S04]  /*6ad0*/  STL [R1+0x5c], R211 ;  /* 0x00005cd301007387 */ /* 0x0001e80000100800 */
[----:B----4-:R-:W4:Y:S04]  /*6ae0*/  LDL.LU R224, [R1+0x6c] ;  /* 0x00006c0001e07983 */ /* 0x010f280000300800 */
[----:B-1----:R-:W4:Y:S04]  /*6af0*/  LDL.LU R223, [R1+0x70] ;  /* 0x0000700001df7983 */ /* 0x002f280000300800 */
        /* <DEDUP_REMOVED lines=9> */
[----:B0-----:R-:W4:Y:S04]  /*6b90*/  LDL.LU R213, [R1+0x98] ;  /* 0x0000980001d57983 */ /* 0x001f280000300800 */
[----:B------:R-:W4:Y:S04]  /*6ba0*/  LDL.LU R212, [R1+0x9c] ;  /* 0x00009c0001d47983 */ /* 0x000f280000300800 */
[----:B------:R-:W4:Y:S01]  /*6bb0*/  LDL.LU R211, [R1+0xa0] ;  /* 0x0000a00001d37983 */ /* 0x000f220000300800 */
[----:B------:R-:W-:-:S01]  /*6bc0*/  FADD R227, R100, R227 ;  /* 0x000000e364e37221 */ /* 0x000fc20000000000 */
[----:B--2---:R-:W-:-:S04]  /*6bd0*/  FADD R226, R101, R226 ;  /* 0x000000e265e27221 */ /* 0x004fc80000000000 */
[----:B------:R0:W-:Y:S01]  /*6be0*/  STL [R1+0x60], R227 ;  /* 0x000060e301007387 */ /* 0x0001e20000100800 */
[----:B---3--:R-:W-:-:S03]  /*6bf0*/  FADD R225, R102, R225 ;  /* 0x000000e166e17221 */ /* 0x008fc60000000000 */
[----:B------:R1:W-:Y:S01]  /*6c00*/  STL [R1+0x64], R226 ;  /* 0x000064e201007387 */ /* 0x0003e20000100800 */
[----:B----4-:R-:W-:-:S03]  /*6c10*/  FADD R224, R103, R224 ;  /* 0x000000e067e07221 */ /* 0x010fc60000000000 */
        /* <DEDUP_REMOVED lines=27> */
[----:B-1----:R-:W4:Y:S04]  /*6dd0*/  LDL.LU R226, [R1+0xa8] ;  /* 0x0000a80001e27983 */ /* 0x002f280000300800 */
[----:B------:R1:W-:Y:S04]  /*6de0*/  STL [R1+0x9c], R212 ;  /* 0x00009cd401007387 */ /* 0x0003e80000100800 */
[----:B--2---:R-:W2:Y:S04]  /*6df0*/  LDL.LU R225, [R1+0xac] ;  /* 0x0000ac0001e17983 */ /* 0x004ea80000300800 */
[----:B------:R1:W-:Y:S04]  /*6e00*/  STL [R1+0xa0], R211 ;  /* 0x0000a0d301007387 */ /* 0x0003e80000100800 */
[----:B---3--:R-:W3:Y:S04]  /*6e10*/  LDL.LU R224, [R1+0xb0] ;  /* 0x0000b00001e07983 */ /* 0x008ee80000300800 */
[----:B----4-:R-:W4:Y:S04]  /*6e20*/  LDL.LU R223, [R1+0xb4] ;  /* 0x0000b40001df7983 */ /* 0x010f280000300800 */
        /* <DEDUP_REMOVED lines=10> */
[----:B-1----:R-:W4:Y:S04]  /*6ed0*/  LDL.LU R212, [R1+0xe0] ;  /* 0x0000e00001d47983 */ /* 0x002f280000300800 */
[----:B------:R-:W4:Y:S01]  /*6ee0*/  LDL.LU R211, [R1+0xe4] ;  /* 0x0000e40001d37983 */ /* 0x000f220000300800 */
[----:B------:R-:W-:-:S01]  /*6ef0*/  FADD R227, R85, R227 ;  /* 0x000000e355e37221 */ /* 0x000fc20000000000 */
[----:B------:R-:W-:-:S04]  /*6f00*/  FADD R226, R86, R226 ;  /* 0x000000e256e27221 */ /* 0x000fc80000000000 */
[----:B------:R0:W-:Y:S01]  /*6f10*/  STL [R1+0xa4], R227 ;  /* 0x0000a4e301007387 */ /* 0x0001e20000100800 */
[----:B--2---:R-:W-:-:S03]  /*6f20*/  FADD R225, R87, R225 ;  /* 0x000000e157e17221 */ /* 0x004fc60000000000 */
        /* <DEDUP_REMOVED lines=49> */
[----:B------:R-:W-:Y:S01]  /*7240*/  STL [R1+0xe8], R227 ;  /* 0x0000e8e301007387 */ /* 0x000fe20000100800 */
[----:B--2---:R-:W-:-:S03]  /*7250*/  FADD R225, R40, R225 ;  /* 0x000000e128e17221 */ /* 0x004fc60000000000 */
[----:B------:R-:W-:Y:S01]  /*7260*/  STL [R1+0xec], R226 ;  /* 0x0000ece201007387 */ /* 0x000fe20000100800 */
[----:B---3--:R-:W-:-:S03]  /*7270*/  FADD R224, R41, R224 ;  /* 0x000000e029e07221 */ /* 0x008fc60000000000 */
[----:B------:R-:W-:Y:S01]  /*7280*/  STL [R1+0xf0], R225 ;  /* 0x0000f0e101007387 */ /* 0x000fe20000100800 */
[----:B----4-:R-:W-:-:S03]  /*7290*/  FADD R223, R42, R223 ;  /* 0x000000df2adf7221 */ /* 0x010fc60000000000 */
[----:B------:R-:W-:Y:S01]  /*72a0*/  STL [R1+0xf4], R224 ;  /* 0x0000f4e001007387 */ /* 0x000fe20000100800 */
[----:B------:R-:W-:-:S03]  /*72b0*/  FADD R222, R43, R222 ;  /* 0x000000de2bde7221 */ /* 0x000fc60000000000 */
        /* <DEDUP_REMOVED lines=19> */
[----:B------:R-:W-:-:S01]  /*73f0*/  FADD R212, R53, R212 ;  /* 0x000000d435d47221 */ /* 0x000fc20000000000 */
[----:B------:R-:W-:-:S05]  /*7400*/  FADD R211, R54, R211 ;  /* 0x000000d336d37221 */ /* 0x000fca0000000000 */
        /* <DEDUP_REMOVED lines=22> */
[----:B---3--:R-:W-:-:S03]  /*7570*/  FADD R212, R24, R212 ;  /* 0x000000d418d47221 */ /* 0x008fc60000000000 */
[----:B0-----:R0:W5:Y:S01]  /*7580*/  LDL.LU R211, [R1+0x1c0] ;  /* 0x0001c00001d37983 */ /* 0x0011620000300800 */
[----:B----4-:R-:W-:-:S03]  /*7590*/  FADD R213, R25, R213 ;  /* 0x000000d519d57221 */ /* 0x010fc60000000000 */
[----:B------:R1:W-:Y:S01]  /*75a0*/  STL [R1+0x130], R212 ;  /* 0x000130d401007387 */ /* 0x0003e20000100800 */
[----:B------:R-:W-:-:S01]  /*75b0*/  FADD R214, R26, R214 ;  /* 0x000000d61ad67221 */ /* 0x000fc20000000000 */
[----:B------:R-:W-:Y:S02]  /*75c0*/  FADD R215, R27, R215 ;  /* 0x000000d71bd77221 */ /* 0x000fe40000000000 */
[----:B-1----:R0:W5:Y:S01]  /*75d0*/  LDL.LU R212, [R1+0x1bc] ;  /* 0x0001bc0001d47983 */ /* 0x0021620000300800 */
[----:B------:R-:W-:-:S03]  /*75e0*/  FADD R216, R28, R216 ;  /* 0x000000d81cd87221 */ /* 0x000fc60000000000 */
[----:B------:R1:W-:Y:S01]  /*75f0*/  STL [R1+0x134], R213 ;  /* 0x000134d501007387 */ /* 0x0003e20000100800 */
[----:B------:R-:W-:-:S01]  /*7600*/  FADD R217, R29, R217 ;  /* 0x000000d91dd97221 */ /* 0x000fc20000000000 */
[----:B------:R-:W-:Y:S02]  /*7610*/  FADD R218, R30, R218 ;  /* 0x000000da1eda7221 */ /* 0x000fe40000000000 */
[----:B-1----:R0:W5:Y:S04]  /*7620*/  LDL.LU R213, [R1+0x1b8] ;  /* 0x0001b80001d57983 */ /* 0x0021680000300800 */
[----:B------:R1:W-:Y:S01]  /*7630*/  STL [R1+0x138], R214 ;  /* 0x000138d601007387 */ /* 0x0003e20000100800 */
[----:B------:R-:W-:-:S01]  /*7640*/  FADD R219, R31, R219 ;  /* 0x000000db1fdb7221 */ /* 0x000fc20000000000 */
[----:B------:R-:W-:-:S02]  /*7650*/  FADD R220, R32, R220 ;  /* 0x000000dc20dc7221 */ /* 0x000fc40000000000 */
[----:B-1----:R0:W5:Y:S04]  /*7660*/  LDL.LU R214, [R1+0x1b4] ;  /* 0x0001b40001d67983 */ /* 0x0021680000300800 */
[----:B------:R1:W-:Y:S01]  /*7670*/  STL [R1+0x13c], R215 ;  /* 0x00013cd701007387 */ /* 0x0003e20000100800 */
[----:B------:R-:W-:-:S01]  /*7680*/  FADD R221, R33, R221 ;  /* 0x000000dd21dd7221 */ /* 0x000fc20000000000 */
[----:B------:R-:W-:Y:S02]  /*7690*/  FADD R222, R34, R222 ;  /* 0x000000de22de7221 */ /* 0x000fe40000000000 */
[----:B-1----:R0:W5:Y:S04]  /*76a0*/  LDL.LU R215, [R1+0x1b0] ;  /* 0x0001b00001d77983 */ /* 0x0021680000300800 */
[----:B------:R1:W-:Y:S01]  /*76b0*/  STL [R1+0x140], R216 ;  /* 0x000140d801007387 */ /* 0x0003e20000100800 */
[----:B------:R-:W-:-:S03]  /*76c0*/  FADD R223, R35, R223 ;  /* 0x000000df23df7221 */ /* 0x000fc60000000000 */
        /* <DEDUP_REMOVED lines=13> */
[----:B------:R1:W-:Y:S04]  /*77a0*/  STL [R1+0x154], R221 ;  /* 0x000154dd01007387 */ /* 0x0003e80000100800 */
        /* <DEDUP_REMOVED lines=12> */
[----:B-1----:R0:W5:Y:S01]  /*7870*/  LDL.LU R227, [R1+0x180] ;  /* 0x0001800001e37983 */ /* 0x0021620000300800 */
        /* <DEDUP_REMOVED lines=50> */
[----:B0-----:R-:W-:-:S06]  /*7ba0*/  UMOV UR14, URZ ;  /* 0x0000003f000e7c82 */ /* 0x001fcc0008000000 */
.L_x_24:
[----:B------:R-:W-:Y:S05]  /*7bb0*/  @!P1 BRA `(.L_x_25) ;  /* 0x0000000000049947 */ /* 0x000fea0003800000 */
[----:B------:R-:W-:Y:S01]  /*7bc0*/  BPT.TRAP 0x1 ;  /* 0x000000040000795c */ /* 0x000fe20000300000 */
.L_x_25:
[----:B------:R-:W-:Y:S02]  /*7bd0*/  UISETP.GT.U32.AND UP0, UPT, UR6, 0x1, UPT ;  /* 0x000000010600788c */ /* 0x000fe4000bf04070 */
[----:B------:R-:W-:-:S04]  /*7be0*/  ULEA UR16, UR36, UR11, 0x3 ;  /* 0x0000000b24107291 */ /* 0x000fc8000f8e183f */
[----:B------:R-:W-:Y:S01]  /*7bf0*/  UIADD3 UR16, UR16, 0x10, URZ ;  /* 0x0000001010107890 */ /* 0x000fe2000fffe03f */
[----:B------:R-:W-:-:S03]  /*7c00*/  PLOP3.LUT P0, PT, PT, PT, UP0, 0x80, 0x0 ;  /* 0x000000000000781c */ /* 0x000fc60003f0f008 */
[----:B------:R-:W-:-:S09]  /*7c10*/  UPRMT UR16, URZ, 0x654, UR16 ;  /* 0x000006543f107896 */ /* 0x000fd20008000010 */
[----:B------:R-:W-:Y:S01]  /*7c20*/  SYNCS.ARRIVE.TRANS64.RED.A1T0 RZ, [UR16], RZ ;  /* 0x000000ffffff79a7 */ /* 0x000fe20008100410 */
[----:B------:R-:W-:Y:S05]  /*7c30*/  @P0 BRA `(.L_x_26) ;  /* 0x0000000000040947 */ /* 0x000fea0003800000 */
[----:B------:R-:W-:Y:S01]  /*7c40*/  BPT.TRAP 0x1 ;  /* 0x000000040000795c */ /* 0x000fe20000300000 */
.L_x_26:
[----:B------:R-:W-:Y:S02]  /*7c50*/  UISETP.GT.AND UP2, UPT, UR37, 0x1, UPT ;  /* 0x000000012500788c */ /* 0x000fe4000bf44270 */
[----:B------:R-:W-:Y:S02]  /*7c60*/  UIADD3 UR39, UR39, 0x1, URZ ;  /* 0x0000000127277890 */ /* 0x000fe4000fffe03f */
[----:B------:R-:W-:Y:S02]  /*7c70*/  UIADD3 UR36, UR36, 0x1, URZ ;  /* 0x0000000124247890 */ /* 0x000fe4000fffe03f */
[----:B------:R-:W-:Y:S01]  /*7c80*/  PLOP3.LUT P0, PT, PT, PT, UP2, 0x80, 0x0 ;  /* 0x000000000000781c */ /* 0x000fe20003f0f028 */
[----:B------:R-:W-:Y:S02]  /*7c90*/  UISETP.NE.AND UP0, UPT, UR39, 0x2, UPT ;  /* 0x000000022700788c */ /* 0x000fe4000bf05270 */
[----:B------:R-:W-:Y:S02]  /*7ca0*/  UIADD3 UR17, UR37, -0x1, URZ ;  /* 0xffffffff25117890 */ /* 0x000fe4000fffe03f */
[----:B------:R-:W-:-:S02]  /*7cb0*/  USEL UR16, URZ, 0x1, UP0 ;  /* 0x000000013f107887 */ /* 0x000fc40008000000 */
[----:B------:R-:W-:Y:S02]  /*7cc0*/  UISETP.NE.AND UP1, UPT, UR36, 0x2, UPT ;  /* 0x000000022400788c */ /* 0x000fe4000bf25270 */
[----:B------:R-:W-:Y:S02]  /*7cd0*/  ULOP3.LUT UR38, UR38, UR16, URZ, 0x3c, !UPT ;  /* 0x0000001026267292 */ /* 0x000fe4000f8e3c3f */
[----:B------:R-:W-:Y:S02]  /*7ce0*/  USEL UR39, UR39, URZ, UP0 ;  /* 0x0000003f27277287 */ /* 0x000fe40008000000 */
[----:B------:R-:W-:Y:S01]  /*7cf0*/  USEL UR36, UR36, URZ, UP1 ;  /* 0x0000003f24247287 */ /* 0x000fe20008800000 */
[----:B------:R-:W-:Y:S01]  /*7d00*/  UMOV UR16, 0x1 ;  /* 0x0000000100107882 */ /* 0x000fe20000000000 */
[----:B------:R-:W-:Y:S01]  /*7d10*/  UMOV UR37, UR17 ;  /* 0x0000001100257c82 */ /* 0x000fe20008000000 */
[----:B------:R-:W-:Y:S09]  /*7d20*/  @P0 BRA `(.L_x_27) ;  /* 0xffffffd0000c0947 */ /* 0x000ff2000383ffff */
.L_x_19:
[----:B------:R-:W-:-:S04]  /*7d30*/  UISETP.NE.AND UP0, UPT, UR14, URZ, UPT ;  /* 0x0000003f0e00728c */ /* 0x000fc8000bf05270 */
[----:B------:R-:W-:-:S06]  /*7d40*/  USEL UR12, URZ, 0x1, !UP0 ;  /* 0x000000013f0c7887 */ /* 0x000fcc000c000000 */
[----:B------:R-:W-:-:S13]  /*7d50*/  ISETP.NE.AND P0, PT, RZ, UR12, PT ;  /* 0x0000000cff007c0c */ /* 0x000fda000bf05270 */
[----:B------:R-:W-:Y:S05]  /*7d60*/  @!P0 BRA `(.L_x_28) ;  /* 0x00000018005c8947 */ /* 0x000fea0003800000 */
[----:B------:R-:W-:Y:S02]  /*7d70*/  WARPGROUP.DEPBAR.LE gsb0, 0x0 ;  /* 0x00008000000079c5 */ /* 0x000fe40000010000 */
[----:B-----5:R-:W-:Y:S01]  /*7d80*/  FADD R227, R169, R227 ;  /* 0x000000e3a9e37221 */ /* 0x020fe20000000000 */
[----:B------:R-:W-:Y:S01]  /*7d90*/  FADD R226, R170, R226 ;  /* 0x000000e2aae27221 */ /* 0x000fe20000000000 */
[----:B------:R-:W-:Y:S01]  /*7da0*/  FADD R225, R171, R225 ;  /* 0x000000e1abe17221 */ /* 0x000fe20000000000 */
[----:B------:R-:W-:Y:S01]  /*7db0*/  FADD R224, R172, R224 ;  /* 0x000000e0ace07221 */ /* 0x000fe20000000000 */
[----:B------:R-:W-:Y:S01]  /*7dc0*/  FADD R223, R173, R223 ;  /* 0x000000dfaddf7221 */ /* 0x000fe20000000000 */
[----:B------:R4:W-:Y:S01]  /*7dd0*/  STL [R1+0x180], R227 ;  /* 0x000180e301007387 */ /* 0x0009e20000100800 */
[----:B------:R-:W-:Y:S01]  /*7de0*/  FADD R222, R174, R222 ;  /* 0x000000deaede7221 */ /* 0x000fe20000000000 */
        /* <DEDUP_REMOVED lines=8> */
[----:B----4-:R-:W4:Y:S01]  /*7e70*/  LDL.LU R227, [R1+0x74] ;  /* 0x0000740001e37983 */ /* 0x010f220000300800 */
        /* <DEDUP_REMOVED lines=13> */
[----:B0-----:R-:W2:Y:S01]  /*7f50*/  LDL.LU R226, [R1+0x70] ;  /* 0x0000700001e27983 */ /* 0x001ea20000300800 */
[----:B------:R-:W-:Y:S01]  /*7f60*/  FADD R201, R163, R201 ;  /* 0x000000c9a3c97221 */ /* 0x000fe20000000000 */
[----:B------:R-:W-:Y:S01]  /*7f70*/  FADD R200, R164, R200 ;  /* 0x000000c8a4c87221 */ /* 0x000fe20000000000 */
[----:B------:R-:W-:Y:S01]  /*7f80*/  FADD R199, R165, R199 ;  /* 0x000000c7a5c77221 */ /* 0x000fe20000000000 */
[----:B------:R0:W-:Y:S01]  /*7f90*/  STL [R1+0x188], R225 ;  /* 0x000188e101007387 */ /* 0x0001e20000100800 */
[----:B------:R-:W-:Y:S01]  /*7fa0*/  FADD R198, R166, R198 ;  /* 0x000000c6a6c67221 */ /* 0x000fe20000000000 */
[----:B------:R-:W-:Y:S01]  /*7fb0*/  FADD R197, R167, R197 ;  /* 0x000000c5a7c57221 */ /* 0x000fe20000000000 */
[----:B------:R-:W-:Y:S01]  /*7fc0*/  FADD R228, R168, R228 ;  /* 0x000000e4a8e47221 */ /* 0x000fe20000000000 */
[----:B0-----:R-:W3:Y:S04]  /*7fd0*/  LDL.LU R225, [R1+0x6c] ;  /* 0x00006c0001e17983 */ /* 0x001ee80000300800 */
[----:B------:R0:W-:Y:S04]  /*7fe0*/  STL [R1+0x18c], R224 ;  /* 0x00018ce001007387 */ /* 0x0001e80000100800 */
[----:B0-----:R-:W4:Y:S04]  /*7ff0*/  LDL.LU R224, [R1+0x68] ;  /* 0x0000680001e07983 */ /* 0x001f280000300800 */
[----:B------:R0:W-:Y:S04]  /*8000*/  STL [R1+0x190], R223 ;  /* 0x000190df01007387 */ /* 0x0001e80000100800 */
[----:B0-----:R-:W2:Y:S04]  /*8010*/  LDL.LU R223, [R1+0x64] ;  /* 0x0000640001df7983 */ /* 0x001ea80000300800 */
[----:B------:R0:W-:Y:S04]  /*8020*/  STL [R1+0x194], R222 ;  /* 0x000194de01007387 */ /* 0x0001e80000100800 */
        /* <DEDUP_REMOVED lines=48> */
[----:B0-----:R-:W4:Y:S04]  /*8330*/  LDL.LU R198, [R1] ;  /* 0x0000000001c67983 */ /* 0x001f280000300800 */
[----:B------:R0:W-:Y:S01]  /*8340*/  STL [R1+0x1f8], R197 ;  /* 0x0001f8c501007387 */ /* 0x0001e20000100800 */
[----:B--2---:R-:W-:Y:S01]  /*8350*/  FADD R220, R98, R220 ;  /* 0x000000dc62dc7221 */ /* 0x004fe20000000000 */
[----:B---3--:R-:W-:Y:S01]  /*8360*/  FADD R219, R97, R219 ;  /* 0x000000db61db7221 */ /* 0x008fe20000000000 */
[----:B----4-:R-:W-:Y:S01]  /*8370*/  FADD R221, R99, R221 ;  /* 0x000000dd63dd7221 */ /* 0x010fe20000000000 */
        /* <DEDUP_REMOVED lines=25> */
[----:B------:R-:W-:-:S05]  /*8510*/  FADD R198, R108, R198 ;  /* 0x000000c66cc67221 */ /* 0x000fca0000000000 */
[----:B------:R2:W-:Y:S04]  /*8520*/  STL [R1], R198 ;  /* 0x000000c601007387 */ /* 0x0005e80000100800 */
[----:B------:R3:W-:Y:S04]  /*8530*/  STL [R1+0x4], R199 ;  /* 0x000004c701007387 */ /* 0x0007e80000100800 */
        /* <DEDUP_REMOVED lines=21> */
[----:B------:R1:W-:Y:S01]  /*8690*/  STL [R1+0x5c], R221 ;  /* 0x00005cdd01007387 */ /* 0x0003e20000100800 */
[----:B------:R-:W-:-:S03]  /*86a0*/  FADD R227, R73, R227 ;  /* 0x000000e349e37221 */ /* 0x000fc60000000000 */
[----:B------:R1:W-:Y:S04]  /*86b0*/  STL [R1+0x60], R222 ;  /* 0x000060de01007387 */ /* 0x0003e80000100800 */
[----:B------:R1:W-:Y:S04]  /*86c0*/  STL [R1+0x64], R223 ;  /* 0x000064df01007387 */ /* 0x0003e80000100800 */
[----:B------:R1:W-:Y:S04]  /*86d0*/  STL [R1+0x68], R224 ;  /* 0x000068e001007387 */ /* 0x0003e80000100800 */
[----:B0-----:R-:W4:Y:S04]  /*86e0*/  LDL.LU R197, [R1+0x78] ;  /* 0x0000780001c57983 */ /* 0x001f280000300800 */
        /* <DEDUP_REMOVED lines=33> */
[----:B------:R-:W-:Y:S01]  /*8900*/  FADD R197, R74, R197 ;  /* 0x000000c54ac57221 */ /* 0x000fe20000000000 */
        /* <DEDUP_REMOVED lines=92> */
[----:B------:R-:W-:-:S05]  /*8ed0*/  FADD R197, R41, R197 ;  /* 0x000000c529c57221 */ /* 0x000fca0000000000 */
[----:B------:R0:W-:Y:S01]  /*8ee0*/  STL [R1+0xf4], R197 ;  /* 0x0000f4c501007387 */ /* 0x0001e20000100800 */
[----:B------:R-:W-:-:S03]  /*8ef0*/  FADD R198, R42, R198 ;  /* 0x000000c62ac67221 */ /* 0x000fc60000000000 */
[----:B0-----:R0:W5:Y:S01]  /*8f00*/  LDL.LU R197, [R1+0x1f8] ;  /* 0x0001f80001c57983 */ /* 0x0011620000300800 */
[----:B--2---:R-:W-:-:S03]  /*8f10*/  FADD R199, R43, R199 ;  /* 0x000000c72bc77221 */ /* 0x004fc60000000000 */
[----:B------:R1:W-:Y:S01]  /*8f20*/  STL [R1+0xf8], R198 ;  /* 0x0000f8c601007387 */ /* 0x0003e20000100800 */
[----:B---3--:R-:W-:Y:S01]  /*8f30*/  FADD R200, R44, R200 ;  /* 0x000000c82cc87221 */ /* 0x008fe20000000000 */
[----:B----4-:R-:W-:Y:S02]  /*8f40*/  FADD R201, R45, R201 ;  /* 0x000000c92dc97221 */ /* 0x010fe40000000000 */
[----:B-1----:R0:W5:Y:S01]  /*8f50*/  LDL.LU R198, [R1+0x1f4] ;  /* 0x0001f40001c67983 */ /* 0x0021620000300800 */
[----:B------:R-:W-:-:S03]  /*8f60*/  FADD R202, R46, R202 ;  /* 0x000000ca2eca7221 */ /* 0x000fc60000000000 */
[----:B------:R1:W-:Y:S01]  /*8f70*/  STL [R1+0xfc], R199 ;  /* 0x0000fcc701007387 */ /* 0x0003e20000100800 */
[----:B------:R-:W-:-:S03]  /*8f80*/  FADD R203, R47, R203 ;  /* 0x000000cb2fcb7221 */ /* 0x000fc60000000000 */
[----:B-1----:R0:W5:Y:S01]  /*8f90*/  LDL.LU R199, [R1+0x1f0] ;  /* 0x0001f00001c77983 */ /* 0x0021620000300800 */
[----:B------:R-:W-:-:S03]  /*8fa0*/  FADD R204, R48, R204 ;  /* 0x000000cc30cc7221 */ /* 0x000fc60000000000 */
[----:B------:R1:W-:Y:S01]  /*8fb0*/  STL [R1+0x100], R200 ;  /* 0x000100c801007387 */ /* 0x0003e20000100800 */
[----:B------:R-:W-:Y:S01]  /*8fc0*/  FADD R205, R49, R205 ;  /* 0x000000cd31cd7221 */ /* 0x000fe20000000000 */
[----:B------:R-:W-:Y:S02]  /*8fd0*/  FADD R206, R50, R206 ;  /* 0x000000ce32ce7221 */ /* 0x000fe40000000000 */
[----:B-1----:R0:W5:Y:S04]  /*8fe0*/  LDL.LU R200, [R1+0x1ec] ;  /* 0x0001ec0001c87983 */ /* 0x0021680000300800 */
[----:B------:R1:W-:Y:S01]  /*8ff0*/  STL [R1+0x104], R201 ;  /* 0x000104c901007387 */ /* 0x0003e20000100800 */
[----:B------:R-:W-:Y:S01]  /*9000*/  FADD R207, R51, R207 ;  /* 0x000000cf33cf7221 */ /* 0x000fe20000000000 */
[----:B------:R-:W-:-:S02]  /*9010*/  FADD R208, R52, R208 ;  /* 0x000000d034d07221 */ /* 0x000fc40000000000 */
        /* <DEDUP_REMOVED lines=107> */
[----:B0-----:R-:W-:-:S07]  /*96d0*/  FADD R0, R107, R0 ;  /* 0x000000006b007221 */ /* 0x001fce0000000000 */
.L_x_28:
[----:B------:R-:W-:Y:S02]  /*96e0*/  WARPGROUP.DEPBAR.LE gsb0, 0x0 ;  /* 0x00008000000079c5 */ /* 0x000fe40000010000 */
[----:B------:R-:W4:Y:S02]  /*96f0*/  LDC R24, c[0x0][0x28c] ;  /* 0x0000a300ff187b82 */ /* 0x000f240000000800 */
[----:B----4-:R-:W-:-:S13]  /*9700*/  ISETP.GE.AND P0, PT, R24, 0x1, PT ;  /* 0x000000011800780c */ /* 0x010fda0003f06270 */
[----:B------:R-:W-:Y:S05]  /*9710*/  @!P0 BRA `(.L_x_29) ;  /* 0x0000000000408947 */ /* 0x000fea0003800000 */
[----:B------:R-:W-:-:S06]  /*9720*/  UISETP.NE.AND UP0, UPT, UR9, 0x3, UPT ;  /* 0x000000030900788c */ /* 0x000fcc000bf05270 */
[----:B------:R-:W-:-:S13]  /*9730*/  PLOP3.LUT P0, PT, PT, PT, UP0, 0x80, 0x0 ;  /* 0x000000000000781c */ /* 0x000fda0003f0f008 */
[----:B------:R-:W-:Y:S05]  /*9740*/  @!P0 BRA `(.L_x_30) ;  /* 0x0000000000048947 */ /* 0x000fea0003800000 */
[----:B------:R-:W-:Y:S01]  /*9750*/  BPT.TRAP 0x1 ;  /* 0x000000040000795c */ /* 0x000fe20000300000 */
.L_x_30:
[----:B------:R-:W-:-:S04]  /*9760*/  UISETP.LT.AND UP0, UPT, UR10, 0x1, UPT ;  /* 0x000000010a00788c */ /* 0x000fc8000bf01270 */
[----:B------:R-:W-:Y:S02]  /*9770*/  USEL UR12, UR10, 0x1, UP0 ;  /* 0x000000010a0c7887 */ /* 0x000fe40008000000 */
[----:B------:R-:W-:Y:S02]  /*9780*/  UISETP.GT.U32.AND UP0, UPT, UR6, 0x1, UPT ;  /* 0x000000010600788c */ /* 0x000fe4000bf04070 */
[----:B------:R-:W-:-:S04]  /*9790*/  UIADD3 UR12, UR5, UR10, -UR12 ;  /* 0x0000000a050c7290 */ /* 0x000fc8000fffe80c */
[----:B------:R-:W-:Y:S01]  /*97a0*/  USHF.L.U32 UR12, UR12, 0x3, URZ ;  /* 0x000000030c0c7899 */ /* 0x000fe2000800063f */
[----:B------:R-:W-:-:S03]  /*97b0*/  PLOP3.LUT P0, PT, PT, PT, UP0, 0x80, 0x0 ;  /* 0x000000000000781c */ /* 0x000fc60003f0f008 */
[----:B------:R-:W-:-:S04]  /*97c0*/  ULOP3.LUT UR12, UR12, 0x8, URZ, 0xc0, !UPT ;  /* 0x000000080c0c7892 */ /* 0x000fc8000f8ec03f */
[----:B------:R-:W-:-:S04]  /*97d0*/  UIADD3 UR12, UR11, 0x10, UR12 ;  /* 0x000000100b0c7890 */ /* 0x000fc8000fffe00c */
[----:B------:R-:W-:-:S09]  /*97e0*/  UPRMT UR12, URZ, 0x654, UR12 ;  /* 0x000006543f0c7896 */ /* 0x000fd2000800000c */
[----:B------:R-:W-:Y:S01]  /*97f0*/  SYNCS.ARRIVE.TRANS64.RED.A1T0 RZ, [UR12], RZ ;  /* 0x000000ffffff79a7 */ /* 0x000fe2000810040c */
[----:B------:R-:W-:Y:S05]  /*9800*/  @P0 BRA `(.L_x_29) ;  /* 0x0000000000040947 */ /* 0x000fea0003800000 */
[----:B------:R-:W-:Y:S01]  /*9810*/  BPT.TRAP 0x1 ;  /* 0x000000040000795c */ /* 0x000fe20000300000 */
.L_x_29:
[----:B------:R4:W-:Y:S01]  /*9820*/  STL [R1+0x188], R3 ;  /* 0x0001880301007387 */ /* 0x0009e20000100800 */
[----:B------:R-:W0:Y:S01]  /*9830*/  LDC R28, c[0x0][0x288] ;  /* 0x0000a200ff1c7b82 */ /* 0x000e220000000800 */
[----:B------:R-:W-:Y:S02]  /*9840*/  ULDC UR11, c[0x0][0x284] ;  /* 0x0000a100000b7ab9 */ /* 0x000fe40000000800 */
[----:B----4-:R-:W4:Y:S04]  /*9850*/  LDL.LU R3, [R1+0x17c] ;  /* 0x00017c0001037983 */ /* 0x010f280000300800 */
[----:B------:R1:W-:Y:S04]  /*9860*/  STL [R1+0x184], R2 ;  /* 0x0001840201007387 */ /* 0x0003e80000100800 */
[----:B-----5:R2:W-:Y:S01]  /*9870*/  STL [R1+0x180], R0 ;  /* 0x0001800001007387 */ /* 0x0205e20000100800 */
[----:B-1----:R-:W1:Y:S03]  /*9880*/  S2R R2, SR_TID.X ;  /* 0x0000000000027919 */ /* 0x002e660000002100 */
[----:B--2---:R-:W2:Y:S01]  /*9890*/  LDL.LU R0, [R1+0x178] ;  /* 0x0001780001007983 */ /* 0x004ea20000300800 */
[----:B------:R-:W-:Y:S01]  /*98a0*/  IMAD.MOV.U32 R39, RZ, RZ, RZ ;  /* 0x000000ffff277224 */ /* 0x000fe200078e00ff */
[----:B-1----:R-:W-:-:S02]  /*98b0*/  SHF.R.U32.HI R24, RZ, 0x7, R2 ;  /* 0x00000007ff187819 */ /* 0x002fc40000011602 */
[----:B------:R-:W-:Y:S02]  /*98c0*/  SHF.R.U32.HI R25, RZ, 0x2, R2 ;  /* 0x00000002ff197819 */ /* 0x000fe40000011602 */
[----:B------:R-:W-:Y:S02]  /*98d0*/  LOP3.LUT R24, R24, 0x1, RZ, 0xc0, !PT ;  /* 0x0000000118187812 */ /* 0x000fe400078ec0ff */
[----:B------:R-:W-:Y:S02]  /*98e0*/  LOP3.LUT R26, R2, 0x60, RZ, 0xc0, !PT ;  /* 0x00000060021a7812 */ /* 0x000fe400078ec0ff */
[----:B------:R-:W-:Y:S01]  /*98f0*/  LOP3.LUT R25, R25, 0x7, RZ, 0xc0, !PT ;  /* 0x0000000719197812 */ /* 0x000fe200078ec0ff */
[----:B------:R-:W-:Y:S01]  /*9900*/  IMAD.SHL.U32 R30, R24, 0x40, RZ ;  /* 0x00000040181e7824 */ /* 0x000fe200078e00ff */
[----:B------:R-:W-:-:S04]  /*9910*/  SHF.R.U32.HI R26, RZ, 0x1, R26 ;  /* 0x00000001ff1a7819 */ /* 0x000fc8000001161a */
[--C-:B------:R-:W-:Y:S02]  /*9920*/  IADD3 R29, RZ, -R26, -R25.reuse ;  /* 0x8000001aff1d7210 */ /* 0x100fe40007ffe819 */
[----:B------:R-:W-:-:S04]  /*9930*/  LOP3.LUT R25, R30, 0x40, R25, 0xe2, !PT ;  /* 0x000000401e197812 */ /* 0x000fc800078ee219 */
[----:B------:R-:W-:Y:S01]  /*9940*/  LOP3.LUT R38, R25, R26, RZ, 0xfc, !PT ;  /* 0x0000001a19267212 */ /* 0x000fe200078efcff */
[C---:B------:R-:W-:Y:S01]  /*9950*/  IMAD.SHL.U32 R32, R2.reuse, 0x2, RZ ;  /* 0x0000000202207824 */ /* 0x040fe200078e00ff */
[----:B------:R-:W-:Y:S01]  /*9960*/  LOP3.LUT R27, R2, 0x3, RZ, 0xc0, !PT ;  /* 0x00000003021b7812 */ /* 0x000fe200078ec0ff */
[----:B----4-:R-:W-:Y:S02]  /*9970*/  IMAD R43, R3, 0xa0, RZ ;  /* 0x000000a0032b7824 */ /* 0x010fe400078e02ff */
[----:B------:R1:W5:Y:S01]  /*9980*/  LDL.LU R3, [R1+0x188] ;  /* 0x0001880001037983 */ /* 0x0003620000300800 */
[----:B------:R-:W-:Y:S02]  /*9990*/  IMAD R29, R24, -0x40, R29 ;  /* 0xffffffc0181d7824 */ /* 0x000fe400078e021d */
[----:B0-----:R-:W-:Y:S01]  /*99a0*/  ISETP.GE.AND P0, PT, R43, R28, PT ;  /* 0x0000001c2b00720c */ /* 0x001fe20003f06270 */
[----:B------:R1:W5:Y:S01]  /*99b0*/  LDL.LU R2, [R1+0x184] ;  /* 0x0001840001027983 */ /* 0x0003620000300800 */
[----:B------:R-:W-:-:S02]  /*99c0*/  IMAD R24, R27, -0x2, R28 ;  /* 0xfffffffe1b187824 */ /* 0x000fc400078e021c */
[C---:B--2---:R-:W-:Y:S02]  /*99d0*/  IMAD R44, R0.reuse, 0xc0, RZ ;  /* 0x000000c0002c7824 */ /* 0x044fe400078e02ff */
[----:B------:R-:W-:Y:S02]  /*99e0*/  IMAD.WIDE R38, R0, 0xc0, R38 ;  /* 0x000000c000267825 */ /* 0x000fe400078e0226 */
[----:B------:R1:W5:Y:S01]  /*99f0*/  LDL.LU R0, [R1+0x180] ;  /* 0x0001800001007983 */ /* 0x0003620000300800 */
[C---:B------:R-:W-:Y:S02]  /*9a00*/  ISETP.GE.OR P0, PT, R44.reuse, UR11, P0 ;  /* 0x0000000b2c007c0c */ /* 0x040fe40008706670 */
[----:B------:R-:W-:Y:S01]  /*9a10*/  IADD3 R44, -R44, UR11, R29 ;  /* 0x0000000b2c2c7c10 */ /* 0x000fe2000fffe11d */
[----:B------:R-:W-:Y:S01]  /*9a20*/  IMAD.MOV.U32 R42, RZ, RZ, -0x1 ;  /* 0xffffffffff2a7424 */ /* 0x000fe200078e00ff */
[----:B------:R-:W-:Y:S01]  /*9a30*/  LOP3.LUT R32, R43, 0x6, R32, 0xf8, !PT ;  /* 0x000000062b207812 */ /* 0x000fe200078ef820 */
[----:B------:R-:W-:-:S08]  /*9a40*/  IMAD.IADD R43, R24, 0x1, -R43 ;  /* 0x00000001182b7824 */ /* 0x000fd000078e0a2b */
[----:B-1----:R-:W-:Y:S05]  /*9a50*/  @P0 BRA `(.L_x_31) ;  /* 0x000000b8008c0947 */ /* 0x002fea0003800000 */
[----:B------:R-:W0:Y:S01]  /*9a60*/  LDC.64 R28, c[0x0][0x5c8] ;  /* 0x00017200ff1c7b82 */ /* 0x000e220000000a00 */
[----:B------:R-:W-:Y:S01]  /*9a70*/  USHF.R.S32.HI UR12, URZ, 0x1f, UR13 ;  /* 0x0000001f3f0c7899 */ /* 0x000fe2000801140d */
[--C-:B------:R-:W-:Y:S01]  /*9a80*/  SHF.R.S32.HI R33, RZ, 0x1f, R32.reuse ;  /* 0x0000001fff217819 */ /* 0x100fe20000011420 */
[----:B------:R-:W-:Y:S01]  /*9a90*/  ULDC.64 UR14, c[0x0][0x5d0] ;  /* 0x00017400000e7ab9 */ /* 0x000fe20000000a00 */
[----:B------:R-:W-:Y:S01]  /*9aa0*/  BSSY B0, `(.L_x_31) ;  /* 0x0000b9e000007945 */ /* 0x000fe20003800000 */
[----:B------:R-:W-:Y:S02]  /*9ab0*/  UIMAD UR11, UR12, UR14, URZ ;  /* 0x0000000e0c0b72a4 */ /* 0x000fe4000f8e023f */
[----:B------:R-:W-:Y:S02]  /*9ac0*/  IMAD.U32 R27, RZ, RZ, UR14 ;  /* 0x0000000eff1b7e24 */ /* 0x000fe4000f8e00ff */
[----:B------:R-:W-:Y:S02]  /*9ad0*/  UIMAD UR11, UR13, UR15, UR11 ;  /* 0x0000000f0d0b72a4 */ /* 0x000fe4000f8e020b */
[----:B------:R-:W-:Y:S01]  /*9ae0*/  IMAD.WIDE.U32 R26, R27, UR13, R32 ;  /* 0x0000000d1b1a7c25 */ /* 0x000fe2000f8e0020 */
[----:B------:R-:W-:-:S03]  /*9af0*/  ULDC.64 UR14, c[0x0][0x5c0] ;  /* 0x00017000000e7ab9 */ /* 0x000fc60000000a00 */
[----:B------:R-:W-:Y:S02]  /*9b00*/  VIADD R27, R27, UR11 ;  /* 0x0000000b1b1b7c36 */ /* 0x000fe40008000000 */
[-C--:B0-----:R-:W-:Y:S01]  /*9b10*/  IMAD R24, R39, R28.reuse, RZ ;  /* 0x0000001c27187224 */ /* 0x081fe200078e02ff */
[----:B------:R-:W-:Y:S01]  /*9b20*/  SHF.L.U64.HI R34, R28, 0x3, R29 ;  /* 0x000000031c227819 */ /* 0x000fe2000001021d */
[----:B------:R-:W-:-:S04]  /*9b30*/  IMAD.WIDE.U32 R26, R38, R28, R26 ;  /* 0x0000001c261a7225 */ /* 0x000fc800078e001a */
[----:B------:R-:W-:Y:S01]  /*9b40*/  IMAD R25, R38, R29, R24 ;  /* 0x0000001d26197224 */ /* 0x000fe200078e0218 */
[----:B------:R-:W-:Y:S01]  /*9b50*/  IADD3 R24, P2, R26, UR14, RZ ;  /* 0x0000000e1a187c10 */ /* 0x000fe2000ff5e0ff */
[C---:B------:R-:W-:Y:S01]  /*9b60*/  IMAD.SHL.U32 R35, R28.reuse, 0x8, RZ ;  /* 0x000000081c237824 */ /* 0x040fe200078e00ff */
[----:B------:R-:W-:Y:S01]  /*9b70*/  LEA R30, P3, R28, R26, 0x7 ;  /* 0x0000001a1c1e7211 */ /* 0x000fe200078638ff */
[----:B------:R-:W-:-:S03]  /*9b80*/  IMAD.IADD R27, R27, 0x1, R25 ;  /* 0x000000011b1b7824 */ /* 0x000fc600078e0219 */
[----:B------:R-:W-:Y:S02]  /*9b90*/  IADD3 R26, P1, P0, R26, UR14, R35 ;  /* 0x0000000e1a1a7c10 */ /* 0x000fe4000f83e023 */
[----:B------:R-:W-:Y:S02]  /*9ba0*/  IADD3.X R25, R27, UR15, RZ, P2, !PT ;  /* 0x0000000f1b197c10 */ /* 0x000fe400097fe4ff */
[----:B------:R-:W-:Y:S02]  /*9bb0*/  FSETP.NEU.AND P2, PT, RZ, UR8, PT ;  /* 0x00000008ff007c0b */ /* 0x000fe4000bf4d000 */
[----:B------:R-:W-:Y:S02]  /*9bc0*/  LEA.HI.X R31, R28, R27, R29, 0x7, P3 ;  /* 0x0000001b1c1f7211 */ /* 0x000fe400018f3c1d */
[C---:B------:R-:W-:Y:S02]  /*9bd0*/  IADD3 R28, P3, R30.reuse, UR14, RZ ;  /* 0x0000000e1e1c7c10 */ /* 0x040fe4000ff7e0ff */
[----:B------:R-:W-:-:S02]  /*9be0*/  IADD3 R30, P5, P6, R30, UR14, R35 ;  /* 0x0000000e1e1e7c10 */ /* 0x000fc4000febe023 */
[----:B------:R-:W-:Y:S02]  /*9bf0*/  IADD3.X R29, R31, UR15, RZ, P3, !PT ;  /* 0x0000000f1f1d7c10 */ /* 0x000fe40009ffe4ff */
[--C-:B------:R-:W-:Y:S02]  /*9c00*/  IADD3.X R27, R27, UR15, R34.reuse, P1, P0 ;  /* 0x0000000f1b1b7c10 */ /* 0x100fe40008fe0422 */
[----:B------:R-:W-:Y:S01]  /*9c10*/  IADD3.X R31, R31, UR15, R34, P5, P6 ;  /* 0x0000000f1f1f7c10 */ /* 0x000fe2000afec422 */
[----:B------:R-:W-:Y:S06]  /*9c20*/  @!P2 BRA `(.L_x_32) ;  /* 0x000000880094a947 */ /* 0x000fec0003800000 */
[----:B------:R-:W-:Y:S01]  /*9c30*/  ULDC.64 UR14, c[0x0][0x5b8] ;  /* 0x00016e00000e7ab9 */ /* 0x000fe20000000a00 */
[----:B------:R-:W-:Y:S01]  /*9c40*/  ISETP.GE.AND P3, PT, R44, 0x1, PT ;  /* 0x000000012c00780c */ /* 0x000fe20003f66270 */
[----:B------:R-:W-:Y:S02]  /*9c50*/  UIMAD UR11, UR12, UR14, URZ ;  /* 0x0000000e0c0b72a4 */ /* 0x000fe4000f8e023f */
[----:B------:R-:W-:Y:S01]  /*9c60*/  IMAD.U32 R35, RZ, RZ, UR14 ;  /* 0x0000000eff237e24 */ /* 0x000fe2000f8e00ff */
[----:B------:R-:W-:Y:S01]  /*9c70*/  BSSY B1, `(.L_x_33) ;  /* 0x0000010000017945 */ /* 0x000fe20003800000 */
[----:B------:R-:W-:Y:S01]  /*9c80*/  ISETP.LT.OR P1, PT, R43, 0x1, !P3 ;  /* 0x000000012b00780c */ /* 0x000fe20005f21670 */
[----:B------:R-:W-:Y:S02]  /*9c90*/  UIMAD UR11, UR13, UR15, UR11 ;  /* 0x0000000f0d0b72a4 */ /* 0x000fe4000f8e020b */
[----:B------:R-:W-:Y:S01]  /*9ca0*/  IMAD.WIDE.U32 R32, R35, UR13, R32 ;  /* 0x0000000d23207c25 */ /* 0x000fe2000f8e0020 */
[----:B------:R-:W-:Y:S01]  /*9cb0*/  PRMT R34, RZ, 0x7610, R34 ;  /* 0x00007610ff227816 */ /* 0x000fe20000000022 */
[----:B------:R-:W-:Y:S01]  /*9cc0*/  ULDC.64 UR12, c[0x0][0x5b0] ;  /* 0x00016c00000c7ab9 */ /* 0x000fe20000000a00 */
[----:B------:R-:W-:Y:S01]  /*9cd0*/  ULDC.64 UR14, c[0x0][0x5a8] ;  /* 0x00016a00000e7ab9 */ /* 0x000fe20000000a00 */
[----:B------:R-:W-:-:S02]  /*9ce0*/  IMAD.MOV.U32 R40, RZ, RZ, R32 ;  /* 0x000000ffff287224 */ /* 0x000fc400078e0020 */
[----:B------:R-:W-:Y:S02]  /*9cf0*/  VIADD R41, R33, UR11 ;  /* 0x0000000b21297c36 */ /* 0x000fe40008000000 */
[----:B------:R-:W-:Y:S02]  /*9d00*/  IMAD R35, R39, UR12, RZ ;  /* 0x0000000c27237c24 */ /* 0x000fe4000f8e02ff */
[----:B------:R-:W-:-:S04]  /*9d10*/  IMAD.WIDE.U32 R32, R38, UR12, R40 ;  /* 0x0000000c26207c25 */ /* 0x000fc8000f8e0028 */
[----:B------:R-:W-:Y:S01]  /*9d20*/  IMAD R35, R38, UR13, R35 ;  /* 0x0000000d26237c24 */ /* 0x000fe2000f8e0223 */
[----:B------:R-:W-:-:S04]  /*9d30*/  IADD3 R32, P0, R32, UR14, RZ ;  /* 0x0000000e20207c10 */ /* 0x000fc8000ff1e0ff */
[----:B------:R-:W-:Y:S01]  /*9d40*/  IADD3.X R33, R33, UR15, R35, P0, !PT ;  /* 0x0000000f21217c10 */ /* 0x000fe200087fe423 */
[----:B------:R-:W-:Y:S08]  /*9d50*/  @P1 BRA `(.L_x_34) ;  /* 0x0000000000041947 */ /* 0x000ff00003800000 */
[----:B------:R0:W5:Y:S02]  /*9d60*/  LDG.E.U8 R34, desc[UR42][R32.64] ;  /* 0x0000002a20227981 */ /* 0x000164000c1e1100 */
.L_x_34:
[----:B------:R-:W-:Y:S05]  /*9d70*/  BSYNC B1 ;  /* 0x0000000000017941 */ /* 0x000fea0003800000 */
.L_x_33:
[----:B-----5:R-:W-:Y:S01]  /*9d80*/  LOP3.LUT R34, R34, 0xff, RZ, 0xc0, !PT ;  /* 0x000000ff22227812 */ /* 0x020fe200078ec0ff */
[----:B------:R-:W-:Y:S01]  /*9d90*/  BSSY B1, `(.L_x_35) ;  /* 0x000000b000017945 */ /* 0x000fe20003800000 */
[----:B------:R-:W-:Y:S02]  /*9da0*/  ISETP.LT.OR P0, PT, R43, 0x2, !P3 ;  /* 0x000000022b00780c */ /* 0x000fe40005f01670 */
[----:B------:R-:W-:-:S05]  /*9db0*/  F2FP.F16.E4M3.UNPACK_B R34, R34 ;  /* 0x00000022ff22723e */ /* 0x000fca00020006ff */
[----:B------:R-:W-:-:S05]  /*9dc0*/  HADD2.F32 R34, -RZ, R34.H0_H0 ;  /* 0x20000022ff227230 */ /* 0x000fca0000004100 */
[----:B------:R-:W-:Y:S01]  /*9dd0*/  FMUL R35, R34, UR8 ;  /* 0x0000000822237c20 */ /* 0x000fe20008400000 */
[----:B------:R-:W-:-:S03]  /*9de0*/  PRMT R34, RZ, 0x7610, R34 ;  /* 0x00007610ff227816 */ /* 0x000fc60000000022 */
[----:B------:R-:W-:-:S05]  /*9df0*/  FFMA R35, R228, UR7, R35 ;  /* 0x00000007e4237c23 */ /* 0x000fca0008000023 */
[----:B------:R-:W-:-:S05]  /*9e00*/  F2FP.SATFINITE.E4M3.F32.PACK_AB_MERGE_C R35, RZ, R35, RZ ;  /* 0x00000023ff23723e */ /* 0x000fca00048070ff */
[----:B------:R1:W-:Y:S01]  /*9e10*/  @!P1 STG.E.U8 desc[UR42][R24.64], R35 ;  /* 0x0000002318009986 */ /* 0x0003e2000c10112a */
[----:B------:R-:W-:Y:S05]  /*9e20*/  @P0 BRA `(.L_x_36) ;  /* 0x0000000000040947 */ /* 0x000fea0003800000 */
[----:B------:R2:W5:Y:S02]  /*9e30*/  LDG.E.U8 R34, desc[UR42][R32.64+0x1] ;  /* 0x0000012a20227981 */ /* 0x000564000c1e1100 */
.L_x_36:
[----:B------:R-:W-:Y:S05]  /*9e40*/  BSYNC B1 ;  /* 0x0000000000017941 */ /* 0x000fea0003800000 */
.L_x_35:
[----:B-----5:R-:W-:Y:S01]  /*9e50*/  LOP3.LUT R34, R34, 0xff, RZ, 0xc0, !PT ;  /* 0x000000ff22227812 */ /* 0x020fe200078ec0ff */
[----:B------:R-:W-:Y:S01]  /*9e60*/  BSSY B1, `(.L_x_37) ;  /* 0x0000013000017945 */ /* 0x000fe20003800000 */
[----:B------:R-:W-:Y:S02]  /*9e70*/  IADD3 R37, P1, R38, 0x8, RZ ;  /* 0x0000000826257810 */ /* 0x000fe40007f3e0ff */
[----:B------:R-:W-:Y:S02]  /*9e80*/  F2FP.F16.E4M3.UNPACK_B R34, R34 ;  /* 0x00000022ff22723e */ /* 0x000fe400020006ff */
[----:B------:R-:W-:Y:S01]  /*9e90*/  ISETP.GE.AND P2, PT, R44, 0x9, PT ;  /* 0x000000092c00780c */ /* 0x000fe20003f46270 */
[----:B-1----:R-:W-:Y:S02]  /*9ea0*/  IMAD.X R35, RZ, RZ, R39, P1 ;  /* 0x000000ffff237224 */ /* 0x002fe400008e0627 */
[----:B------:R-:W-:Y:S01]  /*9eb0*/  HADD2.F32 R34, -RZ, R34.H0_H0 ;  /* 0x20000022ff227230 */ /* 0x000fe20000004100 */
[----:B------:R-:W-:Y:S01]  /*9ec0*/  ISETP.LT.OR P5, PT, R43, 0x1, !P2 ;  /* 0x000000012b00780c */ /* 0x000fe200057a1670 */
[----:B------:R-:W-:-:S03]  /*9ed0*/  IMAD R46, R35, UR12, RZ ;  /* 0x0000000c232e7c24 */ /* 0x000fc6000f8e02ff */
[----:B------:R-:W-:Y:S01]  /*9ee0*/  FMUL R36, R34, UR8 ;  /* 0x0000000822247c20 */ /* 0x000fe20008400000 */
[----:B------:R-:W-:-:S04]  /*9ef0*/  IMAD.WIDE.U32 R34, R37, UR12, R40 ;  /* 0x0000000c25227c25 */ /* 0x000fc8000f8e0028 */
[----:B------:R-:W-:Y:S01]  /*9f00*/  FFMA R36, R227, UR7, R36 ;  /* 0x00000007e3247c23 */ /* 0x000fe20008000024 */
[----:B------:R-:W-:Y:S01]  /*9f10*/  IMAD R37, R37, UR13, R46 ;  /* 0x0000000d25257c24 */ /* 0x000fe2000f8e022e */
[----:B------:R-:W-:-:S03]  /*9f20*/  IADD3 R34, P1, R34, UR14, RZ ;  /* 0x0000000e22227c10 */ /* 0x000fc6000ff3e0ff */
[----:B------:R-:W-:Y:S02]  /*9f30*/  F2FP.SATFINITE.E4M3.F32.PACK_AB_MERGE_C R45, RZ, R36, RZ ;  /* 0x00000024ff2d723e */ /* 0x000fe400048070ff */
[----:B------:R-:W-:Y:S02]  /*9f40*/  IADD3.X R35, R35, UR15, R37, P1, !PT ;  /* 0x0000000f23237c10 */ /* 0x000fe40008ffe425 */
[----:B------:R-:W-:Y:S01]  /*9f50*/  PRMT R36, RZ, 0x7610, R36 ;  /* 0x00007610ff247816 */ /* 0x000fe20000000024 */
[----:B------:R1:W-:Y:S01]  /*9f60*/  @!P0 STG.E.U8 desc[UR42][R24.64+0x1], R45 ;  /* 0x0000012d18008986 */ /* 0x0003e2000c10112a */
[----:B------:R-:W-:Y:S05]  /*9f70*/  @P5 BRA `(.L_x_38) ;  /* 0x0000000000045947 */ /* 0x000fea0003800000 */
[----:B------:R4:W5:Y:S02]  /*9f80*/  LDG.E.U8 R36, desc[UR42][R34.64] ;  /* 0x0000002a22247981 */ /* 0x000964000c1e1100 */
.L_x_38:
[----:B------:R-:W-:Y:S05]  /*9f90*/  BSYNC B1 ;  /* 0x0000000000017941 */ /* 0x000fea0003800000 */
.L_x_37:
        /* <DEDUP_REMOVED lines=12> */
.L_x_40:
[----:B------:R-:W-:Y:S05]  /*a060*/  BSYNC B1 ;  /* 0x0000000000017941 */ /* 0x000fea0003800000 */
.L_x_39:
[----:B-----5:R-:W-:Y:S01]  /*a070*/  LOP3.LUT R36, R36, 0xff, RZ, 0xc0, !PT ;  /* 0x000000ff24247812 */ /* 0x020fe200078ec0ff */
[----:B------:R-:W-:Y:S01]  /*a080*/  BSSY B1, `(.L_x_41) ;  /* 0x000000b000017945 */ /* 0x000fe20003800000 */
[----:B------:R-:W-:Y:S02]  /*a090*/  ISETP.LT.OR P1, PT, R43, 0x9, !P3 ;  /* 0x000000092b00780c */ /* 0x000fe40005f21670 */
[----:B------:R-:W-:-:S05]  /*a0a0*/  F2FP.F16.E4M3.UNPACK_B R36, R36 ;  /* 0x00000024ff24723e */ /* 0x000fca00020006ff */
[----:B------:R-:W-:-:S05]  /*a0b0*/  HADD2.F32 R36, -RZ, R36.H0_H0 ;  /* 0x20000024ff247230 */ /* 0x000fca0000004100 */
[----:B------:R-:W-:-:S04]  /*a0c0*/  FMUL R36, R36, UR8 ;  /* 0x0000000824247c20 */ /* 0x000fc80008400000 */
[----:B------:R-:W-:-:S05]  /*a0d0*/  FFMA R36, R225, UR7, R36 ;  /* 0x00000007e1247c23 */ /* 0x000fca0008000024 */
[----:B0-----:R-:W-:Y:S02]  /*a0e0*/  F2FP.SATFINITE.E4M3.F32.PACK_AB_MERGE_C R37, RZ, R36, RZ ;  /* 0x00000024ff25723e */ /* 0x001fe400048070ff */
[----:B------:R-:W-:-:S03]  /*a0f0*/  PRMT R36, RZ, 0x7610, R36 ;  /* 0x00007610ff247816 */ /* 0x000fc60000000024 */
[----:B------:R0:W-:Y:S01]  /*a100*/  @!P0 STG.E.U8 desc[UR42][R26.64+0x1], R37 ;  /* 0x000001251a008986 */ /* 0x0001e2000c10112a */
[----:B------:R-:W-:Y:S05]  /*a110*/  @P1 BRA `(.L_x_42) ;  /* 0x0000000000041947 */ /* 0x000fea0003800000 */
[----:B------:R0:W5:Y:S02]  /*a120*/  LDG.E.U8 R36, desc[UR42][R32.64+0x8] ;  /* 0x0000082a20247981 */ /* 0x000164000c1e1100 */
.L_x_42:
[----:B------:R-:W-:Y:S05]  /*a130*/  BSYNC B1 ;  /* 0x0000000000017941 */ /* 0x000fea0003800000 */
.L_x_41:
[----:B-----5:R-:W-:Y:S01]  /*a140*/  LOP3.LUT R36, R36, 0xff, RZ, 0xc0, !PT ;  /* 0x000000ff24247812 */ /* 0x020fe200078ec0ff */
[----:B------:R-:W-:Y:S01]  /*a150*/  BSSY B1, `(.L_x_43) ;  /* 0x000000b000017945 */ /* 0x000fe20003800000 */
[----:B------:R-:W-:Y:S02]  /*a160*/  ISETP.LT.OR P0, PT, R43, 0xa, !P3 ;  /* 0x0000000a2b00780c */ /* 0x000fe40005f01670 */
[----:B------:R-:W-:-:S05]  /*a170*/  F2FP.F16.E4M3.UNPACK_B R36, R36 ;  /* 0x00000024ff24723e */ /* 0x000fca00020006ff */
[----:B------:R-:W-:-:S05]  /*a180*/  HADD2.F32 R36, -RZ, R36.H0_H0 ;  /* 0x20000024ff247230 */ /* 0x000fca0000004100 */
[----:B0-----:R-:W-:Y:S01]  /*a190*/  FMUL R37, R36, UR8 ;  /* 0x0000000824257c20 */ /* 0x001fe20008400000 */
[----:B------:R-:W-:-:S03]  /*a1a0*/  PRMT R36, RZ, 0x7610, R36 ;  /* 0x00007610ff247816 */ /* 0x000fc60000000024 */
[----:B------:R-:W-:-:S05]  /*a1b0*/  FFMA R37, R224, UR7, R37 ;  /* 0x00000007e0257c23 */ /* 0x000fca0008000025 */
[----:B------:R-:W-:-:S05]  /*a1c0*/  F2FP.SATFINITE.E4M3.F32.PACK_AB_MERGE_C R37, RZ, R37, RZ ;  /* 0x00000025ff25723e */ /* 0x000fca00048070ff */
[----:B------:R0:W-:Y:S01]  /*a1d0*/  @!P1 STG.E.U8 desc[UR42][R24.64+0x8], R37 ;  /* 0x0000082518009986 */ /* 0x0001e2000c10112a */
[----:B------:R-:W-:Y:S05]  /*a1e0*/  @P0 BRA `(.L_x_44) ;  /* 0x0000000000040947 */ /* 0x000fea0003800000 */
[----:B------:R0:W5:Y:S02]  /*a1f0*/  LDG.E.U8 R36, desc[UR42][R32.64+0x9] ;  /* 0x0000092a20247981 */ /* 0x000164000c1e1100 */
.L_x_44:
[----:B------:R-:W-:Y:S05]  /*a200*/  BSYNC B1 ;  /* 0x0000000000017941 */ /* 0x000fea0003800000 */
.L_x_43:
        /* <DEDUP_REMOVED lines=12> */
.L_x_46:
[----:B------:R-:W-:Y:S05]  /*a2d0*/  BSYNC B1 ;  /* 0x0000000000017941 */ /* 0x000fea0003800000 */
.L_x_45:
        /* <DEDUP_REMOVED lines=12> */
.L_x_48:
[----:B------:R-:W-:Y:S05]  /*a3a0*/  BSYNC B1 ;  /* 0x0000000000017941 */ /* 0x000fea0003800000 */
.L_x_47:
        /* <DEDUP_REMOVED lines=12> */
.L_x_50:
[----:B------:R-:W-:Y:S05]  /*a470*/  BSYNC B1 ;  /* 0x0000000000017941 */ /* 0x000fea0003800000 */
.L_x_49:
        /* <DEDUP_REMOVED lines=12> */
.L_x_52:
[----:B------:R-:W-:Y:S05]  /*a540*/  BSYNC B1 ;  /* 0x0000000000017941 */ /* 0x000fea0003800000 */
.L_x_51:
        /* <DEDUP_REMOVED lines=12> */
.L_x_54:
[----:B------:R-:W-:Y:S05]  /*a610*/  BSYNC B1 ;  /* 0x0000000000017941 */ /* 0x000fea0003800000 */
.L_x_53:
        /* <DEDUP_REMOVED lines=12> */
.L_x_56:
[----:B------:R-:W-:Y:S05]  /*a6e0*/  BSYNC B1 ;  /* 0x0000000000017941 */ /* 0x000fea0003800000 */
.L_x_55:
        /* <DEDUP_REMOVED lines=12> */
.L_x_58:
[----:B------:R-:W-:Y:S05]  /*a7b0*/  BSYNC B1 ;  /* 0x0000000000017941 */ /* 0x000fea0003800000 */
.L_x_57:
        /* <DEDUP_REMOVED lines=12> */
.L_x_60:
[----:B------:R-:W-:Y:S05]  /*a880*/  BSYNC B1 ;  /* 0x0000000000017941 */ /* 0x000fea0003800000 */
.L_x_59:
        /* <DEDUP_REMOVED lines=12> */
.L_x_62:
[----:B------:R-:W-:Y:S05]  /*a950*/  BSYNC B1 ;  /* 0x0000000000017941 */ /* 0x000fea0003800000 */
.L_x_61:
        /* <DEDUP_REMOVED lines=12> */
.L_x_64:
[----:B------:R-:W-:Y:S05]  /*aa20*/  BSYNC B1 ;  /* 0x0000000000017941 */ /* 0x000fea0003800000 */
.L_x_63:
[----:B-----5:R-:W-:Y:S01]  /*aa30*/  LOP3.LUT R36, R36, 0xff, RZ, 0xc0, !PT ;  /* 0x000000ff24247812 */ /* 0x020fe200078ec0ff */
[----:B------:R-:W-:Y:S01]  /*aa40*/  BSSY B1, `(.L_x_65) ;  /* 0x0000013000017945 */ /* 0x000fe20003800000 */
[----:B-1----:R-:W-:Y:S02]  /*aa50*/  IADD3 R45, P0, R38, 0x80, RZ ;  /* 0x00000080262d7810 */ /* 0x002fe40007f1e0ff */
[----:B------:R-:W-:Y:S02]  /*aa60*/  F2FP.F16.E4M3.UNPACK_B R36, R36 ;  /* 0x00000024ff24723e */ /* 0x000fe400020006ff */
[----:B------:R-:W-:Y:S01]  /*aa70*/  ISETP.GE.AND P1, PT, R44, 0x81, PT ;  /* 0x000000812c00780c */ /* 0x000fe20003f26270 */
[----:B0-----:R-:W-:Y:S02]  /*aa80*/  IMAD.X R37, RZ, RZ, R39, P0 ;  /* 0x000000ffff257224 */ /* 0x001fe400000e0627 */
        /* <DEDUP_REMOVED lines=9> */
[--C-:B------:R-:W-:Y:S02]  /*ab20*/  IADD3.X R37, R37, UR15, R45.reuse, P6, !PT ;  /* 0x0000000f25257c10 */ /* 0x100fe4000b7fe42d */
[----:B------:R-:W-:Y:S01]  /*ab30*/  PRMT R45, RZ, 0x7610, R45 ;  /* 0x00007610ff2d7816 */ /* 0x000fe2000000002d */
[----:B------:R0:W-:Y:S01]  /*ab40*/  @!P5 STG.E.U8 desc[UR42][R26.64+0x19], R47 ;  /* 0x0000192f1a00d986 */ /* 0x0001e2000c10112a */
[----:B------:R-:W-:Y:S05]  /*ab50*/  @P0 BRA `(.L_x_66) ;  /* 0x0000000000040947 */ /* 0x000fea0003800000 */
[----:B------:R1:W5:Y:S02]  /*ab60*/  LDG.E.U8 R45, desc[UR42][R36.64] ;  /* 0x0000002a242d7981 */ /* 0x000364000c1e1100 */
.L_x_66:
[----:B------:R-:W-:Y:S05]  /*ab70*/  BSYNC B1 ;  /* 0x0000000000017941 */ /* 0x000fea0003800000 */
.L_x_65:
        /* <DEDUP_REMOVED lines=12> */
.L_x_68:
[----:B------:R-:W-:Y:S05]  /*ac40*/  BSYNC B1 ;  /* 0x0000000000017941 */ /* 0x000fea0003800000 */
.L_x_67:
[----:B-----5:R-:W-:Y:S01]  /*ac50*/  LOP3.LUT R45, R45, 0xff, RZ, 0xc0, !PT ;  /* 0x000000ff2d2d7812 */ /* 0x020fe200078ec0ff */
[----:B------:R-:W-:Y:S01]  /*ac60*/  BSSY B1, `(.L_x_69) ;  /* 0x0000013000017945 */ /* 0x000fe20003800000 */
[----:B0-----:R-:W-:Y:S02]  /*ac70*/  IADD3 R47, P0, R38, 0x88, RZ ;  /* 0x00000088262f7810 */ /* 0x001fe40007f1e0ff */
[----:B------:R-:W-:-:S03]  /*ac80*/  F2FP.F16.E4M3.UNPACK_B R45, R45 ;  /* 0x0000002dff2d723e */ /* 0x000fc600020006ff */
[----:B------:R-:W-:Y:S01]  /*ac90*/  IMAD.X R39, RZ, RZ, R39, P0 ;  /* 0x000000ffff277224 */ /* 0x000fe200000e0627 */
[----:B------:R-:W-:Y:S01]  /*aca0*/  ISETP.GE.AND P0, PT, R44, 0x89, PT ;  /* 0x000000892c00780c */ /* 0x000fe20003f06270 */
[----:B------:R-:W-:Y:S02]  /*acb0*/  HADD2.F32 R45, -RZ, R45.H0_H0 ;  /* 0x2000002dff2d7230 */ /* 0x000fe40000004100 */
[----:B------:R-:W-:Y:S02]  /*acc0*/  IMAD R46, R39, UR12, RZ ;  /* 0x0000000c272e7c24 */ /* 0x000fe4000f8e02ff */
[----:B------:R-:W-:-:S04]  /*acd0*/  IMAD.WIDE.U32 R40, R47, UR12, R40 ;  /* 0x0000000c2f287c25 */ /* 0x000fc8000f8e0028 */
[----:B------:R-:W-:Y:S01]  /*ace0*/  FMUL R38, R45, UR8 ;  /* 0x000000082d267c20 */ /* 0x000fe20008400000 */
[----:B------:R-:W-:-:S03]  /*acf0*/  IMAD R47, R47, UR13, R46 ;  /* 0x0000000d2f2f7c24 */ /* 0x000fc6000f8e022e */
[----:B------:R-:W-:-:S05]  /*ad00*/  FFMA R38, R211, UR7, R38 ;  /* 0x00000007d3267c23 */ /* 0x000fca0008000026 */
[----:B------:R-:W-:Y:S02]  /*ad10*/  F2FP.SATFINITE.E4M3.F32.PACK_AB_MERGE_C R45, RZ, R38, RZ ;  /* 0x00000026ff2d723e */ /* 0x000fe400048070ff */
[----:B------:R-:W-:Y:S02]  /*ad20*/  IADD3 R38, P6, R40, UR14, RZ ;  /* 0x0000000e28267c10 */ /* 0x000fe4000ffde0ff */
[----:B------:R-:W-:Y:S01]  /*ad30*/  PRMT R40, RZ, 0x7610, R40 ;  /* 0x00007610ff287816 */ /* 0x000fe20000000028 */
[----:B------:R0:W-:Y:S01]  /*ad40*/  @!P5 STG.E.U8 desc[UR42][R28.64+0x1], R45 ;  /* 0x0000012d1c00d986 */ /* 0x0001e2000c10112a */
[----:B------:R-:W-:Y:S02]  /*ad50*/  ISETP.LT.OR P5, PT, R43, 0x1, !P0 ;  /* 0x000000012b00780c */ /* 0x000fe400047a1670 */
[----:B------:R-:W-:-:S11]  /*ad60*/  IADD3.X R39, R41, UR15, R47, P6, !PT ;  /* 0x0000000f29277c10 */ /* 0x000fd6000b7fe42f */
[----:B0-----:R-:W-:Y:S05]  /*ad70*/  @P5 BRA `(.L_x_70) ;  /* 0x0000000000045947 */ /* 0x001fea0003800000 */
[----:B------:R0:W5:Y:S02]  /*ad80*/  LDG.E.U8 R40, desc[UR42][R38.64] ;  /* 0x0000002a26287981 */ /* 0x000164000c1e1100 */
.L_x_70:
[----:B------:R-:W-:Y:S05]  /*ad90*/  BSYNC B1 ;  /* 0x0000000000017941 */ /* 0x000fea0003800000 */
.L_x_69:
        /* <DEDUP_REMOVED lines=12> */
.L_x_72:
[----:B------:R-:W-:Y:S05]  /*ae60*/  BSYNC B1 ;  /* 0x0000000000017941 */ /* 0x000fea0003800000 */
.L_x_71:
        /* <DEDUP_REMOVED lines=12> */
.L_x_74:
[----:B------:R-:W-:Y:S05]  /*af30*/  BSYNC B1 ;  /* 0x0000000000017941 */ /* 0x000fea0003800000 */
.L_x_73:
        /* <DEDUP_REMOVED lines=12> */
.L_x_76:
[----:B------:R-:W-:Y:S05]  /*b000*/  BSYNC B1 ;  /* 0x0000000000017941 */ /* 0x000fea0003800000 */
.L_x_75:
        /* <DEDUP_REMOVED lines=12> */
.L_x_78:
[----:B------:R-:W-:Y:S05]  /*b0d0*/  BSYNC B1 ;  /* 0x0000000000017941 */ /* 0x000fea0003800000 */
.L_x_77:
        /* <DEDUP_REMOVED lines=12> */
.L_x_80:
[----:B------:R-:W-:Y:S05]  /*b1a0*/  BSYNC B1 ;  /* 0x0000000000017941 */ /* 0x000fea0003800000 */
.L_x_79:
        /* <DEDUP_REMOVED lines=12> */
.L_x_82:
[----:B------:R-:W-:Y:S05]  /*b270*/  BSYNC B1 ;  /* 0x0000000000017941 */ /* 0x000fea0003800000 */
.L_x_81:
        /* <DEDUP_REMOVED lines=12> */
.L_x_84:
[----:B------:R-:W-:Y:S05]  /*b340*/  BSYNC B1 ;  /* 0x0000000000017941 */ /* 0x000fea0003800000 */
.L_x_83:
        /* <DEDUP_REMOVED lines=12> */
.L_x_86:
[----:B------:R-:W-:Y:S05]  /*b410*/  BSYNC B1 ;  /* 0x0000000000017941 */ /* 0x000fea0003800000 */
.L_x_85:
        /* <DEDUP_REMOVED lines=12> */
.L_x_88:
[----:B------:R-:W-:Y:S05]  /*b4e0*/  BSYNC B1 ;  /* 0x0000000000017941 */ /* 0x000fea0003800000 */
.L_x_87:
        /* <DEDUP_REMOVED lines=12> */
.L_x_90:
[----:B------:R-:W-:Y:S05]  /*b5b0*/  BSYNC B1 ;  /* 0x0000000000017941 */ /* 0x000fea0003800000 */
.L_x_89:
        /* <DEDUP_REMOVED lines=12> */
.L_x_92:
[----:B------:R-:W-:Y:S05]  /*b680*/  BSYNC B1 ;  /* 0x0000000000017941 */ /* 0x000fea0003800000 */
.L_x_91:
        /* <DEDUP_REMOVED lines=12> */
.L_x_94:
[----:B------:R-:W-:Y:S05]  /*b750*/  BSYNC B1 ;  /* 0x0000000000017941 */ /* 0x000fea0003800000 */
.L_x_93:
        /* <DEDUP_REMOVED lines=12> */
.L_x_96:
[----:B------:R-:W-:Y:S05]  /*b820*/  BSYNC B1 ;  /* 0x0000000000017941 */ /* 0x000fea0003800000 */
.L_x_95:
        /* <DEDUP_REMOVED lines=12> */
.L_x_98:
[----:B------:R-:W-:Y:S05]  /*b8f0*/  BSYNC B1 ;  /* 0x0000000000017941 */ /* 0x000fea0003800000 */
.L_x_97:
        /* <DEDUP_REMOVED lines=12> */
.L_x_100:
[----:B------:R-:W-:Y:S05]  /*b9c0*/  BSYNC B1 ;  /* 0x0000000000017941 */ /* 0x000fea0003800000 */
.L_x_99:
        /* <DEDUP_REMOVED lines=12> */
.L_x_102:
[----:B------:R-:W-:Y:S05]  /*ba90*/  BSYNC B1 ;  /* 0x0000000000017941 */ /* 0x000fea0003800000 */
.L_x_101:
        /* <DEDUP_REMOVED lines=12> */
.L_x_104:
[----:B------:R-:W-:Y:S05]  /*bb60*/  BSYNC B1 ;  /* 0x0000000000017941 */ /* 0x000fea0003800000 */
.L_x_103:
        /* <DEDUP_REMOVED lines=12> */
.L_x_106:
[----:B------:R-:W-:Y:S05]  /*bc30*/  BSYNC B1 ;  /* 0x0000000000017941 */ /* 0x000fea0003800000 */
.L_x_105:
        /* <DEDUP_REMOVED lines=12> */
.L_x_108:
[----:B------:R-:W-:Y:S05]  /*bd00*/  BSYNC B1 ;  /* 0x0000000000017941 */ /* 0x000fea0003800000 */
.L_x_107:
        /* <DEDUP_REMOVED lines=12> */
.L_x_110:
[----:B------:R-:W-:Y:S05]  /*bdd0*/  BSYNC B1 ;  /* 0x0000000000017941 */ /* 0x000fea0003800000 */
.L_x_109:
        /* <DEDUP_REMOVED lines=12> */
.L_x_112:
[----:B------:R-:W-:Y:S05]  /*bea0*/  BSYNC B1 ;  /* 0x0000000000017941 */ /* 0x000fea0003800000 */
.L_x_111:
        /* <DEDUP_REMOVED lines=12> */
.L_x_114:
[----:B------:R-:W-:Y:S05]  /*bf70*/  BSYNC B1 ;  /* 0x0000000000017941 */ /* 0x000fea0003800000 */
.L_x_113:
        /* <DEDUP_REMOVED lines=12> */
.L_x_116:
[----:B------:R-:W-:Y:S05]  /*c040*/  BSYNC B1 ;  /* 0x0000000000017941 */ /* 0x000fea0003800000 */
.L_x_115:
        /* <DEDUP_REMOVED lines=12> */
.L_x_118:
[----:B------:R-:W-:Y:S05]  /*c110*/  BSYNC B1 ;  /* 0x0000000000017941 */ /* 0x000fea0003800000 */
.L_x_117:
        /* <DEDUP_REMOVED lines=12> */
.L_x_120:
[----:B------:R-:W-:Y:S05]  /*c1e0*/  BSYNC B1 ;  /* 0x0000000000017941 */ /* 0x000fea0003800000 */
.L_x_119:
        /* <DEDUP_REMOVED lines=12> */
.L_x_122:
[----:B------:R-:W-:Y:S05]  /*c2b0*/  BSYNC B1 ;  /* 0x0000000000017941 */ /* 0x000fea0003800000 */
.L_x_121:
        /* <DEDUP_REMOVED lines=12> */
.L_x_124:
[----:B------:R-:W-:Y:S05]  /*c380*/  BSYNC B1 ;  /* 0x0000000000017941 */ /* 0x000fea0003800000 */
.L_x_123:
[----:B-----5:R-:W-:Y:S01]  /*c390*/  LOP3.LUT R40, R40, 0xff, RZ, 0xc0, !PT ;  /* 0x000000ff28287812 */ /* 0x020fe200078ec0ff */
[----:B------:R-:W-:Y:S01]  /*c3a0*/  BSSY B1, `(.L_x_125) ;  /* 0x000000b000017945 */ /* 0x000fe20003800000 */
[----:B------:R-:W-:Y:S02]  /*c3b0*/  ISETP.LT.OR P5, PT, R43, 0x39, !P2 ;  /* 0x000000392b00780c */ /* 0x000fe400057a1670 */
[----:B------:R-:W-:-:S05]  /*c3c0*/  F2FP.F16.E4M3.UNPACK_B R40, R40 ;  /* 0x00000028ff28723e */ /* 0x000fca00020006ff */
[----:B------:R-:W-:-:S05]  /*c3d0*/  HADD2.F32 R40, -RZ, R40.H0_H0 ;  /* 0x20000028ff287230 */ /* 0x000fca0000004100 */
[----:B------:R-:W-:-:S04]  /*c3e0*/  FMUL R40, R40, UR8 ;  /* 0x0000000828287c20 */ /* 0x000fc80008400000 */
[----:B------:R-:W-:Y:S01]  /*c3f0*/  FFMA R40, R23, UR7, R40 ;  /* 0x0000000717287c23 */ /* 0x000fe20008000028 */
[----:B------:R-:W-:-:S04]  /*c400*/  PRMT R23, RZ, 0x7610, R23 ;  /* 0x00007610ff177816 */ /* 0x000fc80000000017 */
[----:B0-----:R-:W-:-:S05]  /*c410*/  F2FP.SATFINITE.E4M3.F32.PACK_AB_MERGE_C R41, RZ, R40, RZ ;  /* 0x00000028ff29723e */ /* 0x001fca00048070ff */
[----:B------:R0:W-:Y:S01]  /*c420*/  @!P6 STG.E.U8 desc[UR42][R24.64+0x39], R41 ;  /* 0x000039291800e986 */ /* 0x0001e2000c10112a */
[----:B------:R-:W-:Y:S05]  /*c430*/  @P5 BRA `(.L_x_126) ;  /* 0x0000000000045947 */ /* 0x000fea0003800000 */
[----:B------:R0:W5:Y:S02]  /*c440*/  LDG.E.U8 R23, desc[UR42][R34.64+0x38] ;  /* 0x0000382a22177981 */ /* 0x000164000c1e1100 */
.L_x_126:
[----:B------:R-:W-:Y:S05]  /*c450*/  BSYNC B1 ;  /* 0x0000000000017941 */ /* 0x000fea0003800000 */
.L_x_125:
        /* <DEDUP_REMOVED lines=8> */
[----:B------:R-:W-:-:S05]  /*c4e0*/  F2FP.SATFINITE.E4M3.F32.PACK_AB_MERGE_C R23, RZ, R23, RZ ;  /* 0x00000017ff17723e */ /* 0x000fca00048070ff */
[----:B------:R0:W-:Y:S01]  /*c4f0*/  @!P5 STG.E.U8 desc[UR42][R26.64+0x38], R23 ;  /* 0x000038171a00d986 */ /* 0x0001e2000c10112a */
[----:B------:R-:W-:Y:S05]  /*c500*/  @P6 BRA `(.L_x_128) ;  /* 0x0000000000046947 */ /* 0x000fea0003800000 */
[----:B------:R0:W5:Y:S02]  /*c510*/  LDG.E.U8 R22, desc[UR42][R34.64+0x39] ;  /* 0x0000392a22167981 */ /* 0x000164000c1e1100 */
.L_x_128:
[----:B------:R-:W-:Y:S05]  /*c520*/  BSYNC B1 ;  /* 0x0000000000017941 */ /* 0x000fea0003800000 */
.L_x_127:
        /* <DEDUP_REMOVED lines=12> */
.L_x_130:
[----:B------:R-:W-:Y:S05]  /*c5f0*/  BSYNC B1 ;  /* 0x0000000000017941 */ /* 0x000fea0003800000 */
.L_x_129:
        /* <DEDUP_REMOVED lines=12> */
.L_x_132:
[----:B------:R-:W-:Y:S05]  /*c6c0*/  BSYNC B1 ;  /* 0x0000000000017941 */ /* 0x000fea0003800000 */
.L_x_131:
        /* <DEDUP_REMOVED lines=12> */
.L_x_134:
[----:B------:R-:W-:Y:S05]  /*c790*/  BSYNC B1 ;  /* 0x0000000000017941 */ /* 0x000fea0003800000 */
.L_x_133:
        /* <DEDUP_REMOVED lines=12> */
.L_x_136:
[----:B------:R-:W-:Y:S05]  /*c860*/  BSYNC B1 ;  /* 0x0000000000017941 */ /* 0x000fea0003800000 */
.L_x_135:
        /* <DEDUP_REMOVED lines=12> */
.L_x_138:
[----:B------:R-:W-:Y:S05]  /*c930*/  BSYNC B1 ;  /* 0x0000000000017941 */ /* 0x000fea0003800000 */
.L_x_137:
        /* <DEDUP_REMOVED lines=12> */
.L_x_140:
[----:B------:R-:W-:Y:S05]  /*ca00*/  BSYNC B1 ;  /* 0x0000000000017941 */ /* 0x000fea0003800000 */
.L_x_139:
        /* <DEDUP_REMOVED lines=12> */
.L_x_142:
[----:B------:R-:W-:Y:S05]  /*cad0*/  BSYNC B1 ;  /* 0x0000000000017941 */ /* 0x000fea0003800000 */
.L_x_141:
        /* <DEDUP_REMOVED lines=12> */
.L_x_144:
[----:B------:R-:W-:Y:S05]  /*cba0*/  BSYNC B1 ;  /* 0x0000000000017941 */ /* 0x000fea0003800000 */
.L_x_143:
        /* <DEDUP_REMOVED lines=12> */
.L_x_146:
[----:B------:R-:W-:Y:S05]  /*cc70*/  BSYNC B1 ;  /* 0x0000000000017941 */ /* 0x000fea0003800000 */
.L_x_145:
        /* <DEDUP_REMOVED lines=12> */
.L_x_148:
[----:B------:R-:W-:Y:S05]  /*cd40*/  BSYNC B1 ;  /* 0x0000000000017941 */ /* 0x000fea0003800000 */
.L_x_147:
        /* <DEDUP_REMOVED lines=12> */
.L_x_150:
[----:B------:R-:W-:Y:S05]  /*ce10*/  BSYNC B1 ;  /* 0x0000000000017941 */ /* 0x000fea0003800000 */
.L_x_149:
        /* <DEDUP_REMOVED lines=12> */
.L_x_152:
[----:B------:R-:W-:Y:S05]  /*cee0*/  BSYNC B1 ;  /* 0x0000000000017941 */ /* 0x000fea0003800000 */
.L_x_151:
        /* <DEDUP_REMOVED lines=12> */
.L_x_154:
[----:B------:R-:W-:Y:S05]  /*cfb0*/  BSYNC B1 ;  /* 0x0000000000017941 */ /* 0x000fea0003800000 */
.L_x_153:
        /* <DEDUP_REMOVED lines=12> */
.L_x_156:
[----:B------:R-:W-:Y:S05]  /*d080*/  BSYNC B1 ;  /* 0x0000000000017941 */ /* 0x000fea0003800000 */
.L_x_155:
        /* <DEDUP_REMOVED lines=12> */
.L_x_158:
[----:B------:R-:W-:Y:S05]  /*d150*/  BSYNC B1 ;  /* 0x0000000000017941 */ /* 0x000fea0003800000 */
.L_x_157:
        /* <DEDUP_REMOVED lines=12> */
.L_x_160:
[----:B------:R-:W-:Y:S05]  /*d220*/  BSYNC B1 ;  /* 0x0000000000017941 */ /* 0x000fea0003800000 */
.L_x_159:
        /* <DEDUP_REMOVED lines=12> */
.L_x_162:
[----:B------:R-:W-:Y:S05]  /*d2f0*/  BSYNC B1 ;  /* 0x0000000000017941 */ /* 0x000fea0003800000 */
.L_x_161:
        /* <DEDUP_REMOVED lines=12> */
.L_x_164:
[----:B------:R-:W-:Y:S05]  /*d3c0*/  BSYNC B1 ;  /* 0x0000000000017941 */ /* 0x000fea0003800000 */
.L_x_163:
        /* <DEDUP_REMOVED lines=12> */
.L_x_166:
[----:B------:R-:W-:Y:S05]  /*d490*/  BSYNC B1 ;  /* 0x0000000000017941 */ /* 0x000fea0003800000 */
.L_x_165:
        /* <DEDUP_REMOVED lines=12> */
.L_x_168:
[----:B------:R-:W-:Y:S05]  /*d560*/  BSYNC B1 ;  /* 0x0000000000017941 */ /* 0x000fea0003800000 */
.L_x_167:
[----:B-----5:R-:W-:Y:S01]  /*d570*/  LOP3.LUT R2, R2, 0xff, RZ, 0xc0, !PT ;  /* 0x000000ff02027812 */ /* 0x020fe200078ec0ff */
[----:B------:R-:W-:Y:S01]  /*d580*/  BSSY B1, `(.L_x_169) ;  /* 0x000000b000017945 */ /* 0x000fe20003800000 */
[----:B------:R-:W-:Y:S02]  /*d590*/  ISETP.LT.OR P5, PT, R43, 0x49, !P3 ;  /* 0x000000492b00780c */ /* 0x000fe40005fa1670 */
[----:B------:R-:W-:-:S05]  /*d5a0*/  F2FP.F16.E4M3.UNPACK_B R2, R2 ;  /* 0x00000002ff02723e */ /* 0x000fca00020006ff */
[----:B------:R-:W-:-:S05]  /*d5b0*/  HADD2.F32 R2, -RZ, R2.H0_H0 ;  /* 0x20000002ff027230 */ /* 0x000fca0000004100 */
[----:B0-----:R-:W-:-:S04]  /*d5c0*/  FMUL R3, R2, UR8 ;  /* 0x0000000802037c20 */ /* 0x001fc80008400000 */
[----:B------:R-:W-:Y:S01]  /*d5d0*/  FFMA R3, R0, UR7, R3 ;  /* 0x0000000700037c23 */ /* 0x000fe20008000003 */
[----:B------:R-:W-:-:S04]  /*d5e0*/  PRMT R0, RZ, 0x7610, R0 ;  /* 0x00007610ff007816 */ /* 0x000fc80000000000 */
[----:B------:R-:W-:-:S05]  /*d5f0*/  F2FP.SATFINITE.E4M3.F32.PACK_AB_MERGE_C R3, RZ, R3, RZ ;  /* 0x00000003ff03723e */ /* 0x000fca00048070ff */
[----:B------:R0:W-:Y:S01]  /*d600*/  @!P6 STG.E.U8 desc[UR42][R26.64+0x41], R3 ;  /* 0x000041031a00e986 */ /* 0x0001e2000c10112a */
[----:B------:R-:W-:Y:S05]  /*d610*/  @P5 BRA `(.L_x_170) ;  /* 0x0000000000045947 */ /* 0x000fea0003800000 */
[----:B------:R0:W5:Y:S02]  /*d620*/  LDG.E.U8 R0, desc[UR42][R32.64+0x48] ;  /* 0x0000482a20007981 */ /* 0x000164000c1e1100 */
.L_x_170:
[----:B------:R-:W-:Y:S05]  /*d630*/  BSYNC B1 ;  /* 0x0000000000017941 */ /* 0x000fea0003800000 */
.L_x_169:
[----:B------:R-:W2:Y:S01]  /*d640*/  LDL.LU R2, [R1] ;  /* 0x0000000001027983 */ /* 0x000ea20000300800 */
[----:B-----5:R-:W-:Y:S01]  /*d650*/  LOP3.LUT R0, R0, 0xff, RZ, 0xc0, !PT ;  /* 0x000000ff00007812 */ /* 0x020fe200078ec0ff */
[----:B------:R-:W-:Y:S01]  /*d660*/  BSSY B1, `(.L_x_171) ;  /* 0x000000b000017945 */ /* 0x000fe20003800000 */
[----:B------:R-:W-:Y:S02]  /*d670*/  ISETP.LT.OR P6, PT, R43, 0x4a, !P3 ;  /* 0x0000004a2b00780c */ /* 0x000fe40005fc1670 */
[----:B------:R-:W-:-:S05]  /*d680*/  F2FP.F16.E4M3.UNPACK_B R0, R0 ;  /* 0x00000000ff00723e */ /* 0x000fca00020006ff */
[----:B------:R-:W-:-:S05]  /*d690*/  HADD2.F32 R0, -RZ, R0.H0_H0 ;  /* 0x20000000ff007230 */ /* 0x000fca0000004100 */
[----:B------:R-:W-:-:S04]  /*d6a0*/  FMUL R0, R0, UR8 ;  /* 0x0000000800007c20 */ /* 0x000fc80008400000 */
[----:B--2---:R-:W-:-:S05]  /*d6b0*/  FFMA R0, R2, UR7, R0 ;  /* 0x0000000702007c23 */ /* 0x004fca0008000000 */
[----:B0-----:R-:W-:Y:S02]  /*d6c0*/  F2FP.SATFINITE.E4M3.F32.PACK_AB_MERGE_C R3, RZ, R0, RZ ;  /* 0x00000000ff03723e */ /* 0x001fe400048070ff */
[----:B------:R-:W-:-:S03]  /*d6d0*/  PRMT R0, RZ, 0x7610, R0 ;  /* 0x00007610ff007816 */ /* 0x000fc60000000000 */
[----:B------:R0:W-:Y:S01]  /*d6e0*/  @!P5 STG.E.U8 desc[UR42][R24.64+0x48], R3 ;  /* 0x000048031800d986 */ /* 0x0001e2000c10112a */
[----:B------:R-:W-:Y:S05]  /*d6f0*/  @P6 BRA `(.L_x_172) ;  /* 0x0000000000046947 */ /* 0x000fea0003800000 */
[----:B------:R2:W5:Y:S02]  /*d700*/  LDG.E.U8 R0, desc[UR42][R32.64+0x49] ;  /* 0x0000492a20007981 */ /* 0x000564000c1e1100 */
.L_x_172:
[----:B------:R-:W-:Y:S05]  /*d710*/  BSYNC B1 ;  /* 0x0000000000017941 */ /* 0x000fea0003800000 */
.L_x_171:
[----:B------:R-:W3:Y:S01]  /*d720*/  LDL.LU R2, [R1+0x4] ;  /* 0x0000040001027983 */ /* 0x000ee20000300800 */
[----:B-----5:R-:W-:Y:S01]  /*d730*/  LOP3.LUT R0, R0, 0xff, RZ, 0xc0, !PT ;  /* 0x000000ff00007812 */ /* 0x020fe200078ec0ff */
[----:B------:R-:W-:Y:S01]  /*d740*/  BSSY B1, `(.L_x_173) ;  /* 0x000000b000017945 */ /* 0x000fe20003800000 */
[----:B------:R-:W-:Y:S02]  /*d750*/  ISETP.LT.OR P5, PT, R43, 0x49, !P2 ;  /* 0x000000492b00780c */ /* 0x000fe400057a1670 */
[----:B------:R-:W-:-:S05]  /*d760*/  F2FP.F16.E4M3.UNPACK_B R0, R0 ;  /* 0x00000000ff00723e */ /* 0x000fca00020006ff */
[----:B------:R-:W-:-:S05]  /*d770*/  HADD2.F32 R0, -RZ, R0.H0_H0 ;  /* 0x20000000ff007230 */ /* 0x000fca0000004100 */
[----:B------:R-:W-:-:S04]  /*d780*/  FMUL R0, R0, UR8 ;  /* 0x0000000800007c20 */ /* 0x000fc80008400000 */
[----:B---3--:R-:W-:-:S05]  /*d790*/  FFMA R0, R2, UR7, R0 ;  /* 0x0000000702007c23 */ /* 0x008fca0008000000 */
[----:B0-----:R-:W-:Y:S02]  /*d7a0*/  F2FP.SATFINITE.E4M3.F32.PACK_AB_MERGE_C R3, RZ, R0, RZ ;  /* 0x00000000ff03723e */ /* 0x001fe400048070ff */
[----:B------:R-:W-:-:S03]  /*d7b0*/  PRMT R0, RZ, 0x7610, R0 ;  /* 0x00007610ff007816 */ /* 0x000fc60000000000 */
[----:B------:R0:W-:Y:S01]  /*d7c0*/  @!P6 STG.E.U8 desc[UR42][R24.64+0x49], R3 ;  /* 0x000049031800e986 */ /* 0x0001e2000c10112a */
[----:B------:R-:W-:Y:S05]  /*d7d0*/  @P5 BRA `(.L_x_174) ;  /* 0x0000000000045947 */ /* 0x000fea0003800000 */
[----:B------:R3:W5:Y:S02]  /*d7e0*/  LDG.E.U8 R0, desc[UR42][R34.64+0x48] ;  /* 0x0000482a22007981 */ /* 0x000764000c1e1100 */
.L_x_174:
[----:B------:R-:W-:Y:S05]  /*d7f0*/  BSYNC B1 ;  /* 0x0000000000017941 */ /* 0x000fea0003800000 */
.L_x_173:
[----:B------:R-:W2:Y:S01]  /*d800*/  LDL.LU R2, [R1+0x8] ;  /* 0x0000080001027983 */ /* 0x000ea20000300800 */
        /* <DEDUP_REMOVED lines=12> */
.L_x_176:
[----:B------:R-:W-:Y:S05]  /*d8d0*/  BSYNC B1 ;  /* 0x0000000000017941 */ /* 0x000fea0003800000 */
.L_x_175:
        /* <DEDUP_REMOVED lines=13> */
.L_x_178:
[----:B------:R-:W-:Y:S05]  /*d9b0*/  BSYNC B1 ;  /* 0x0000000000017941 */ /* 0x000fea0003800000 */
.L_x_177:
        /* <DEDUP_REMOVED lines=13> */
.L_x_180:
[----:B------:R-:W-:Y:S05]  /*da90*/  BSYNC B1 ;  /* 0x0000000000017941 */ /* 0x000fea0003800000 */
.L_x_179:
        /* <DEDUP_REMOVED lines=13> */
.L_x_182:
[----:B------:R-:W-:Y:S05]  /*db70*/  BSYNC B1 ;  /* 0x0000000000017941 */ /* 0x000fea0003800000 */
.L_x_181:
        /* <DEDUP_REMOVED lines=13> */
.L_x_184:
[----:B------:R-:W-:Y:S05]  /*dc50*/  BSYNC B1 ;  /* 0x0000000000017941 */ /* 0x000fea0003800000 */
.L_x_183:
        /* <DEDUP_REMOVED lines=13> */
.L_x_186:
[----:B------:R-:W-:Y:S05]  /*dd30*/  BSYNC B1 ;  /* 0x0000000000017941 */ /* 0x000fea0003800000 */
.L_x_185:
        /* <DEDUP_REMOVED lines=13> */
.L_x_188:
[----:B------:R-:W-:Y:S05]  /*de10*/  BSYNC B1 ;  /* 0x0000000000017941 */ /* 0x000fea0003800000 */
.L_x_187:
        /* <DEDUP_REMOVED lines=13> */
.L_x_190:
[----:B------:R-:W-:Y:S05]  /*def0*/  BSYNC B1 ;  /* 0x0000000000017941 */ /* 0x000fea0003800000 */
.L_x_189:
        /* <DEDUP_REMOVED lines=13> */
.L_x_192:
[----:B------:R-:W-:Y:S05]  /*dfd0*/  BSYNC B1 ;  /* 0x0000000000017941 */ /* 0x000fea0003800000 */
.L_x_191:
        /* <DEDUP_REMOVED lines=13> */
.L_x_194:
[----:B------:R-:W-:Y:S05]  /*e0b0*/  BSYNC B1 ;  /* 0x0000000000017941 */ /* 0x000fea0003800000 */
.L_x_193:
        /* <DEDUP_REMOVED lines=13> */
.L_x_196:
[----:B------:R-:W-:Y:S05]  /*e190*/  BSYNC B1 ;  /* 0x0000000000017941 */ /* 0x000fea0003800000 */
.L_x_195:
        /* <DEDUP_REMOVED lines=13> */
.L_x_198:
[----:B------:R-:W-:Y:S05]  /*e270*/  BSYNC B1 ;  /* 0x0000000000017941 */ /* 0x000fea0003800000 */
.L_x_197:
        /* <DEDUP_REMOVED lines=13> */
.L_x_200:
[----:B------:R-:W-:Y:S05]  /*e350*/  BSYNC B1 ;  /* 0x0000000000017941 */ /* 0x000fea0003800000 */
.L_x_199:
        /* <DEDUP_REMOVED lines=13> */
.L_x_202:
[----:B------:R-:W-:Y:S05]  /*e430*/  BSYNC B1 ;  /* 0x0000000000017941 */ /* 0x000fea0003800000 */
.L_x_201:
        /* <DEDUP_REMOVED lines=13> */
.L_x_204:
[----:B------:R-:W-:Y:S05]  /*e510*/  BSYNC B1 ;  /* 0x0000000000017941 */ /* 0x000fea0003800000 */
.L_x_203:
        /* <DEDUP_REMOVED lines=13> */
.L_x_206:
[----:B------:R-:W-:Y:S05]  /*e5f0*/  BSYNC B1 ;  /* 0x0000000000017941 */ /* 0x000fea0003800000 */
.L_x_205:
        /* <DEDUP_REMOVED lines=13> */
.L_x_208:
[----:B------:R-:W-:Y:S05]  /*e6d0*/  BSYNC B1 ;  /* 0x0000000000017941 */ /* 0x000fea0003800000 */
.L_x_207:
        /* <DEDUP_REMOVED lines=13> */
.L_x_210:
[----:B------:R-:W-:Y:S05]  /*e7b0*/  BSYNC B1 ;  /* 0x0000000000017941 */ /* 0x000fea0003800000 */
.L_x_209:
        /* <DEDUP_REMOVED lines=13> */
.L_x_212:
[----:B------:R-:W-:Y:S05]  /*e890*/  BSYNC B1 ;  /* 0x0000000000017941 */ /* 0x000fea0003800000 */
.L_x_211:
        /* <DEDUP_REMOVED lines=13> */
.L_x_214:
[----:B------:R-:W-:Y:S05]  /*e970*/  BSYNC B1 ;  /* 0x0000000000017941 */ /* 0x000fea0003800000 */
.L_x_213:
        /* <DEDUP_REMOVED lines=13> */
.L_x_216:
[----:B------:R-:W-:Y:S05]  /*ea50*/  BSYNC B1 ;  /* 0x0000000000017941 */ /* 0x000fea0003800000 */
.L_x_215:
        /* <DEDUP_REMOVED lines=13> */
.L_x_218:
[----:B------:R-:W-:Y:S05]  /*eb30*/  BSYNC B1 ;  /* 0x0000000000017941 */ /* 0x000fea0003800000 */
.L_x_217:
        /* <DEDUP_REMOVED lines=13> */
.L_x_220:
[----:B------:R-:W-:Y:S05]  /*ec10*/  BSYNC B1 ;  /* 0x0000000000017941 */ /* 0x000fea0003800000 */
.L_x_219:
        /* <DEDUP_REMOVED lines=13> */
.L_x_222:
[----:B------:R-:W-:Y:S05]  /*ecf0*/  BSYNC B1 ;  /* 0x0000000000017941 */ /* 0x000fea0003800000 */
.L_x_221:
        /* <DEDUP_REMOVED lines=13> */
.L_x_224:
[----:B------:R-:W-:Y:S05]  /*edd0*/  BSYNC B1 ;  /* 0x0000000000017941 */ /* 0x000fea0003800000 */
.L_x_223:
        /* <DEDUP_REMOVED lines=13> */
.L_x_226:
[----:B------:R-:W-:Y:S05]  /*eeb0*/  BSYNC B1 ;  /* 0x0000000000017941 */ /* 0x000fea0003800000 */
.L_x_225:
        /* <DEDUP_REMOVED lines=13> */
.L_x_228:
[----:B------:R-:W-:Y:S05]  /*ef90*/  BSYNC B1 ;  /* 0x0000000000017941 */ /* 0x000fea0003800000 */
.L_x_227:
        /* <DEDUP_REMOVED lines=13> */
.L_x_230:
[----:B------:R-:W-:Y:S05]  /*f070*/  BSYNC B1 ;  /* 0x0000000000017941 */ /* 0x000fea0003800000 */
.L_x_229:
        /* <DEDUP_REMOVED lines=13> */
.L_x_232:
[----:B------:R-:W-:Y:S05]  /*f150*/  BSYNC B1 ;  /* 0x0000000000017941 */ /* 0x000fea0003800000 */
.L_x_231:
        /* <DEDUP_REMOVED lines=13> */
.L_x_234:
[----:B------:R-:W-:Y:S05]  /*f230*/  BSYNC B1 ;  /* 0x0000000000017941 */ /* 0x000fea0003800000 */
.L_x_233:
        /* <DEDUP_REMOVED lines=13> */
.L_x_236:
[----:B------:R-:W-:Y:S05]  /*f310*/  BSYNC B1 ;  /* 0x0000000000017941 */ /* 0x000fea0003800000 */
.L_x_235:
        /* <DEDUP_REMOVED lines=13> */
.L_x_238:
[----:B------:R-:W-:Y:S05]  /*f3f0*/  BSYNC B1 ;  /* 0x0000000000017941 */ /* 0x000fea0003800000 */
.L_x_237:
        /* <DEDUP_REMOVED lines=13> */
.L_x_240:
[----:B------:R-:W-:Y:S05]  /*f4d0*/  BSYNC B1 ;  /* 0x0000000000017941 */ /* 0x000fea0003800000 */
.L_x_239:
        /* <DEDUP_REMOVED lines=13> */
.L_x_242:
[----:B------:R-:W-:Y:S05]  /*f5b0*/  BSYNC B1 ;  /* 0x0000000000017941 */ /* 0x000fea0003800000 */
.L_x_241:
        /* <DEDUP_REMOVED lines=13> */
.L_x_244:
[----:B------:R-:W-:Y:S05]  /*f690*/  BSYNC B1 ;  /* 0x0000000000017941 */ /* 0x000fea0003800000 */
.L_x_243:
        /* <DEDUP_REMOVED lines=13> */
.L_x_246:
[----:B------:R-:W-:Y:S05]  /*f770*/  BSYNC B1 ;  /* 0x0000000000017941 */ /* 0x000fea0003800000 */
.L_x_245:
        /* <DEDUP_REMOVED lines=13> */
.L_x_248:
[----:B------:R-:W-:Y:S05]  /*f850*/  BSYNC B1 ;  /* 0x0000000000017941 */ /* 0x000fea0003800000 */
.L_x_247:
        /* <DEDUP_REMOVED lines=13> */
.L_x_250:
[----:B------:R-:W-:Y:S05]  /*f930*/  BSYNC B1 ;  /* 0x0000000000017941 */ /* 0x000fea0003800000 */
.L_x_249:
        /* <DEDUP_REMOVED lines=13> */
.L_x_252:
[----:B------:R-:W-:Y:S05]  /*fa10*/  BSYNC B1 ;  /* 0x0000000000017941 */ /* 0x000fea0003800000 */
.L_x_251:
        /* <DEDUP_REMOVED lines=13> */
.L_x_254:
[----:B------:R-:W-:Y:S05]  /*faf0*/  BSYNC B1 ;  /* 0x0000000000017941 */ /* 0x000fea0003800000 */
.L_x_253:
        /* <DEDUP_REMOVED lines=13> */
.L_x_256:
[----:B------:R-:W-:Y:S05]  /*fbd0*/  BSYNC B1 ;  /* 0x0000000000017941 */ /* 0x000fea0003800000 */
.L_x_255:
        /* <DEDUP_REMOVED lines=13> */
.L_x_258:
[----:B------:R-:W-:Y:S05]  /*fcb0*/  BSYNC B1 ;  /* 0x0000000000017941 */ /* 0x000fea0003800000 */
.L_x_257:
        /* <DEDUP_REMOVED lines=13> */
.L_x_260:
[----:B------:R-:W-:Y:S05]  /*fd90*/  BSYNC B1 ;  /* 0x0000000000017941 */ /* 0x000fea0003800000 */
.L_x_259:
        /* <DEDUP_REMOVED lines=13> */
.L_x_262:
[----:B------:R-:W-:Y:S05]  /*fe70*/  BSYNC B1 ;  /* 0x0000000000017941 */ /* 0x000fea0003800000 */
.L_x_261:
        /* <DEDUP_REMOVED lines=13> */
.L_x_264:
[----:B------:R-:W-:Y:S05]  /*ff50*/  BSYNC B1 ;  /* 0x0000000000017941 */ /* 0x000fea0003800000 */
.L_x_263:
        /* <DEDUP_REMOVED lines=13> */
.L_x_266:
[----:B------:R-:W-:Y:S05]  /*10030*/  BSYNC B1 ;  /* 0x0000000000017941 */ /* 0x000fea0003800000 */
.L_x_265:
        /* <DEDUP_REMOVED lines=13> */
.L_x_268:
[----:B------:R-:W-:Y:S05]  /*10110*/  BSYNC B1 ;  /* 0x0000000000017941 */ /* 0x000fea0003800000 */
.L_x_267:
        /* <DEDUP_REMOVED lines=13> */
.L_x_270:
[----:B------:R-:W-:Y:S05]  /*101f0*/  BSYNC B1 ;  /* 0x0000000000017941 */ /* 0x000fea0003800000 */
.L_x_269:
        /* <DEDUP_REMOVED lines=13> */
.L_x_272:
[----:B------:R-:W-:Y:S05]  /*102d0*/  BSYNC B1 ;  /* 0x0000000000017941 */ /* 0x000fea0003800000 */
.L_x_271:
        /* <DEDUP_REMOVED lines=13> */
.L_x_274:
[----:B------:R-:W-:Y:S05]  /*103b0*/  BSYNC B1 ;  /* 0x0000000000017941 */ /* 0x000fea0003800000 */
.L_x_273:
        /* <DEDUP_REMOVED lines=13> */
.L_x_276:
[----:B------:R-:W-:Y:S05]  /*10490*/  BSYNC B1 ;  /* 0x0000000000017941 */ /* 0x000fea0003800000 */
.L_x_275:
        /* <DEDUP_REMOVED lines=13> */
.L_x_278:
[----:B------:R-:W-:Y:S05]  /*10570*/  BSYNC B1 ;  /* 0x0000000000017941 */ /* 0x000fea0003800000 */
.L_x_277:
        /* <DEDUP_REMOVED lines=13> */
.L_x_280:
[----:B------:R-:W-:Y:S05]  /*10650*/  BSYNC B1 ;  /* 0x0000000000017941 */ /* 0x000fea0003800000 */
.L_x_279:
        /* <DEDUP_REMOVED lines=13> */
.L_x_282:
[----:B------:R-:W-:Y:S05]  /*10730*/  BSYNC B1 ;  /* 0x0000000000017941 */ /* 0x000fea0003800000 */
.L_x_281:
        /* <DEDUP_REMOVED lines=13> */
.L_x_284:
[----:B------:R-:W-:Y:S05]  /*10810*/  BSYNC B1 ;  /* 0x0000000000017941 */ /* 0x000fea0003800000 */
.L_x_283:
        /* <DEDUP_REMOVED lines=13> */
.L_x_286:
[----:B------:R-:W-:Y:S05]  /*108f0*/  BSYNC B1 ;  /* 0x0000000000017941 */ /* 0x000fea0003800000 */
.L_x_285:
        /* <DEDUP_REMOVED lines=13> */
.L_x_288:
[----:B------:R-:W-:Y:S05]  /*109d0*/  BSYNC B1 ;  /* 0x0000000000017941 */ /* 0x000fea0003800000 */
.L_x_287:
        /* <DEDUP_REMOVED lines=13> */
.L_x_290:
[----:B------:R-:W-:Y:S05]  /*10ab0*/  BSYNC B1 ;  /* 0x0000000000017941 */ /* 0x000fea0003800000 */
.L_x_289:
        /* <DEDUP_REMOVED lines=13> */
.L_x_292:
[----:B------:R-:W-:Y:S05]  /*10b90*/  BSYNC B1 ;  /* 0x0000000000017941 */ /* 0x000fea0003800000 */
.L_x_291:
        /* <DEDUP_REMOVED lines=13> */
.L_x_294:
[----:B------:R-:W-:Y:S05]  /*10c70*/  BSYNC B1 ;  /* 0x0000000000017941 */ /* 0x000fea0003800000 */
.L_x_293:
        /* <DEDUP_REMOVED lines=13> */
.L_x_296:
[----:B------:R-:W-:Y:S05]  /*10d50*/  BSYNC B1 ;  /* 0x0000000000017941 */ /* 0x000fea0003800000 */
.L_x_295:
        /* <DEDUP_REMOVED lines=13> */
.L_x_298:
[----:B------:R-:W-:Y:S05]  /*10e30*/  BSYNC B1 ;  /* 0x0000000000017941 */ /* 0x000fea0003800000 */
.L_x_297:
        /* <DEDUP_REMOVED lines=13> */
.L_x_300:
[----:B------:R-:W-:Y:S05]  /*10f10*/  BSYNC B1 ;  /* 0x0000000000017941 */ /* 0x000fea0003800000 */
.L_x_299:
        /* <DEDUP_REMOVED lines=13> */
.L_x_302:
[----:B------:R-:W-:Y:S05]  /*10ff0*/  BSYNC B1 ;  /* 0x0000000000017941 */ /* 0x000fea0003800000 */
.L_x_301:
        /* <DEDUP_REMOVED lines=13> */
.L_x_304:
[----:B------:R-:W-:Y:S05]  /*110d0*/  BSYNC B1 ;  /* 0x0000000000017941 */ /* 0x000fea0003800000 */
.L_x_303:
        /* <DEDUP_REMOVED lines=13> */
.L_x_306:
[----:B------:R-:W-:Y:S05]  /*111b0*/  BSYNC B1 ;  /* 0x0000000000017941 */ /* 0x000fea0003800000 */
.L_x_305:
        /* <DEDUP_REMOVED lines=13> */
.L_x_308:
[----:B------:R-:W-:Y:S05]  /*11290*/  BSYNC B1 ;  /* 0x0000000000017941 */ /* 0x000fea0003800000 */
.L_x_307:
        /* <DEDUP_REMOVED lines=13> */
.L_x_310:
[----:B------:R-:W-:Y:S05]  /*11370*/  BSYNC B1 ;  /* 0x0000000000017941 */ /* 0x000fea0003800000 */
.L_x_309:
        /* <DEDUP_REMOVED lines=13> */
.L_x_312:
[----:B------:R-:W-:Y:S05]  /*11450*/  BSYNC B1 ;  /* 0x0000000000017941 */ /* 0x000fea0003800000 */
.L_x_311:
        /* <DEDUP_REMOVED lines=13> */
.L_x_314:
[----:B------:R-:W-:Y:S05]  /*11530*/  BSYNC B1 ;  /* 0x0000000000017941 */ /* 0x000fea0003800000 */
.L_x_313:
        /* <DEDUP_REMOVED lines=13> */
.L_x_316:
[----:B------:R-:W-:Y:S05]  /*11610*/  BSYNC B1 ;  /* 0x0000000000017941 */ /* 0x000fea0003800000 */
.L_x_315:
        /* <DEDUP_REMOVED lines=13> */
.L_x_318:
[----:B------:R-:W-:Y:S05]  /*116f0*/  BSYNC B1 ;  /* 0x0000000000017941 */ /* 0x000fea0003800000 */
.L_x_317:
        /* <DEDUP_REMOVED lines=13> */
.L_x_320:
[----:B------:R-:W-:Y:S05]  /*117d0*/  BSYNC B1 ;  /* 0x0000000000017941 */ /* 0x000fea0003800000 */
.L_x_319:
        /* <DEDUP_REMOVED lines=13> */
.L_x_322:
[----:B------:R-:W-:Y:S05]  /*118b0*/  BSYNC B1 ;  /* 0x0000000000017941 */ /* 0x000fea0003800000 */
.L_x_321:
        /* <DEDUP_REMOVED lines=13> */
.L_x_324:
[----:B------:R-:W-:Y:S05]  /*11990*/  BSYNC B1 ;  /* 0x0000000000017941 */ /* 0x000fea0003800000 */
.L_x_323:
        /* <DEDUP_REMOVED lines=13> */
.L_x_326:
[----:B------:R-:W-:Y:S05]  /*11a70*/  BSYNC B1 ;  /* 0x0000000000017941 */ /* 0x000fea0003800000 */
.L_x_325:
        /* <DEDUP_REMOVED lines=13> */
.L_x_328:
[----:B------:R-:W-:Y:S05]  /*11b50*/  BSYNC B1 ;  /* 0x0000000000017941 */ /* 0x000fea0003800000 */
.L_x_327:
        /* <DEDUP_REMOVED lines=13> */
.L_x_330:
[----:B------:R-:W-:Y:S05]  /*11c30*/  BSYNC B1 ;  /* 0x0000000000017941 */ /* 0x000fea0003800000 */
.L_x_329:
        /* <DEDUP_REMOVED lines=13> */
.L_x_332:
[----:B------:R-:W-:Y:S05]  /*11d10*/  BSYNC B1 ;  /* 0x0000000000017941 */ /* 0x000fea0003800000 */
.L_x_331:
        /* <DEDUP_REMOVED lines=13> */
.L_x_334:
[----:B------:R-:W-:Y:S05]  /*11df0*/  BSYNC B1 ;  /* 0x0000000000017941 */ /* 0x000fea0003800000 */
.L_x_333:
        /* <DEDUP_REMOVED lines=13> */
.L_x_336:
[----:B------:R-:W-:Y:S05]  /*11ed0*/  BSYNC B1 ;  /* 0x0000000000017941 */ /* 0x000fea0003800000 */
.L_x_335:
        /* <DEDUP_REMOVED lines=13> */
.L_x_338:
[----:B------:R-:W-:Y:S05]  /*11fb0*/  BSYNC B1 ;  /* 0x0000000000017941 */ /* 0x000fea0003800000 */
.L_x_337:
        /* <DEDUP_REMOVED lines=13> */
.L_x_340:
[----:B------:R-:W-:Y:S05]  /*12090*/  BSYNC B1 ;  /* 0x0000000000017941 */ /* 0x000fea0003800000 */
.L_x_339:
        /* <DEDUP_REMOVED lines=13> */
.L_x_342:
[----:B------:R-:W-:Y:S05]  /*12170*/  BSYNC B1 ;  /* 0x0000000000017941 */ /* 0x000fea0003800000 */
.L_x_341:
        /* <DEDUP_REMOVED lines=13> */
.L_x_344:
[----:B------:R-:W-:Y:S05]  /*12250*/  BSYNC B1 ;  /* 0x0000000000017941 */ /* 0x000fea0003800000 */
.L_x_343:
        /* <DEDUP_REMOVED lines=13> */
.L_x_346:
[----:B------:R-:W-:Y:S05]  /*12330*/  BSYNC B1 ;  /* 0x0000000000017941 */ /* 0x000fea0003800000 */
.L_x_345:
        /* <DEDUP_REMOVED lines=13> */
.L_x_348:
[----:B------:R-:W-:Y:S05]  /*12410*/  BSYNC B1 ;  /* 0x0000000000017941 */ /* 0x000fea0003800000 */
.L_x_347:
        /* <DEDUP_REMOVED lines=13> */
.L_x_350:
[----:B------:R-:W-:Y:S05]  /*124f0*/  BSYNC B1 ;  /* 0x0000000000017941 */ /* 0x000fea0003800000 */
.L_x_349:
        /* <DEDUP_REMOVED lines=13> */
.L_x_352:
[----:B------:R-:W-:Y:S05]  /*125d0*/  BSYNC B1 ;  /* 0x0000000000017941 */ /* 0x000fea0003800000 */
.L_x_351:
[----:B------:R-:W-:Y:S05]  /*125e0*/  @P0 BRA `(.L_x_353) ;  /* 0x0000002c00a40947 */ /* 0x000fea0003800000 */
[----:B------:R-:W2:Y:S01]  /*125f0*/  LDL.LU R2, [R1+0x16c] ;  /* 0x00016c0001027983 */ /* 0x000ea20000300800 */
[----:B-----5:R-:W-:-:S04]  /*12600*/  LOP3.LUT R0, R0, 0xff, RZ, 0xc0, !PT ;  /* 0x000000ff00007812 */ /* 0x020fc800078ec0ff */
[----:B------:R-:W-:-:S05]  /*12610*/  F2FP.F16.E4M3.UNPACK_B R0, R0 ;  /* 0x00000000ff00723e */ /* 0x000fca00020006ff */
[----:B------:R-:W-:-:S05]  /*12620*/  HADD2.F32 R0, -RZ, R0.H0_H0 ;  /* 0x20000000ff007230 */ /* 0x000fca0000004100 */
[----:B------:R-:W-:-:S04]  /*12630*/  FMUL R0, R0, UR8 ;  /* 0x0000000800007c20 */ /* 0x000fc80008400000 */
[----:B--2---:R-:W-:-:S05]  /*12640*/  FFMA R0, R2, UR7, R0 ;  /* 0x0000000702007c23 */ /* 0x004fca0008000000 */
[----:B0-----:R-:W-:-:S05]  /*12650*/  F2FP.SATFINITE.E4M3.F32.PACK_AB_MERGE_C R3, RZ, R0, RZ ;  /* 0x00000000ff03723e */ /* 0x001fca00048070ff */
[----:B------:R0:W-:Y:S01]  /*12660*/  STG.E.U8 desc[UR42][R30.64+0x99], R3 ;  /* 0x000099031e007986 */ /* 0x0001e2000c10112a */
[----:B------:R-:W-:Y:S05]  /*12670*/  BRA `(.L_x_353) ;  /* 0x0000002c00807947 */ /* 0x000fea0003800000 */
.L_x_32:
[----:B------:R-:W-:Y:S01]  /*12680*/  ISETP.GE.AND P3, PT, R44, 0x1, PT ;  /* 0x000000012c00780c */ /* 0x000fe20003f66270 */
[----:B------:R-:W-:Y:S01]  /*12690*/  FMUL R228, R228, UR7 ;  /* 0x00000007e4e47c20 */ /* 0x000fe20008400000 */
[----:B------:R-:W-:Y:S01]  /*126a0*/  FMUL R227, R227, UR7 ;  /* 0x00000007e3e37c20 */ /* 0x000fe20008400000 */
[----:B------:R-:W-:Y:S01]  /*126b0*/  ISETP.GE.AND P2, PT, R44, 0x9, PT ;  /* 0x000000092c00780c */ /* 0x000fe20003f46270 */
[----:B------:R-:W-:Y:S01]  /*126c0*/  FMUL R226, R226, UR7 ;  /* 0x00000007e2e27c20 */ /* 0x000fe20008400000 */
[----:B------:R-:W-:Y:S01]  /*126d0*/  ISETP.LT.OR P0, PT, R43, 0x1, !P3 ;  /* 0x000000012b00780c */ /* 0x000fe20005f01670 */
[----:B------:R-:W-:Y:S01]  /*126e0*/  FMUL R225, R225, UR7 ;  /* 0x00000007e1e17c20 */ /* 0x000fe20008400000 */
[C---:B------:R-:W-:Y:S01]  /*126f0*/  ISETP.LT.OR P6, PT, R43.reuse, 0x2, !P3 ;  /* 0x000000022b00780c */ /* 0x040fe20005fc1670 */
[----:B------:R-:W-:Y:S01]  /*12700*/  FMUL R224, R224, UR7 ;  /* 0x00000007e0e07c20 */ /* 0x000fe20008400000 */
[----:B------:R-:W-:Y:S02]  /*12710*/  F2FP.SATFINITE.E4M3.F32.PACK_AB_MERGE_C R33, RZ, R228, RZ ;  /* 0x000000e4ff21723e */ /* 0x000fe400048070ff */
[----:B------:R-:W-:-:S02]  /*12720*/  ISETP.LT.OR P1, PT, R43, 0x2, !P2 ;  /* 0x000000022b00780c */ /* 0x000fc40005721670 */
[----:B------:R-:W-:Y:S02]  /*12730*/  F2FP.SATFINITE.E4M3.F32.PACK_AB_MERGE_C R227, RZ, R227, RZ ;  /* 0x000000e3ffe3723e */ /* 0x000fe400048070ff */
[----:B------:R-:W-:-:S03]  /*12740*/  ISETP.LT.OR P5, PT, R43, 0x9, !P3 ;  /* 0x000000092b00780c */ /* 0x000fc60005fa1670 */
[----:B------:R0:W-:Y:S01]  /*12750*/  @!P0 STG.E.U8 desc[UR42][R24.64], R33 ;  /* 0x0000002118008986 */ /* 0x0001e2000c10112a */
[----:B------:R-:W-:-:S03]  /*12760*/  ISETP.LT.OR P0, PT, R43, 0x1, !P2 ;  /* 0x000000012b00780c */ /* 0x000fc60005701670 */
[----:B------:R-:W-:Y:S01]  /*12770*/  @!P6 STG.E.U8 desc[UR42][R24.64+0x1], R227 ;  /* 0x000001e31800e986 */ /* 0x000fe2000c10112a */
[----:B------:R-:W-:Y:S02]  /*12780*/  ISETP.LT.OR P6, PT, R43, 0xa, !P3 ;  /* 0x0000000a2b00780c */ /* 0x000fe40005fc1670 */
[----:B------:R-:W-:Y:S02]  /*12790*/  F2FP.SATFINITE.E4M3.F32.PACK_AB_MERGE_C R35, RZ, R226, RZ ;  /* 0x000000e2ff23723e */ /* 0x000fe400048070ff */
[----:B------:R-:W-:Y:S01]  /*127a0*/  F2FP.SATFINITE.E4M3.F32.PACK_AB_MERGE_C R225, RZ, R225, RZ ;  /* 0x000000e1ffe1723e */ /* 0x000fe200048070ff */
[----:B------:R-:W-:Y:S01]  /*127b0*/  FMUL R223, R223, UR7 ;  /* 0x00000007dfdf7c20 */ /* 0x000fe20008400000 */
[----:B0-----:R-:W-:-:S03]  /*127c0*/  F2FP.SATFINITE.E4M3.F32.PACK_AB_MERGE_C R33, RZ, R224, RZ ;  /* 0x000000e0ff21723e */ /* 0x001fc600048070ff */
[----:B------:R0:W-:Y:S01]  /*127d0*/  @!P0 STG.E.U8 desc[UR42][R26.64], R35 ;  /* 0x000000231a008986 */ /* 0x0001e2000c10112a */
[----:B------:R-:W-:-:S03]  /*127e0*/  ISETP.LT.OR P0, PT, R43, 0x9, !P2 ;  /* 0x000000092b00780c */ /* 0x000fc60005701670 */
[----:B------:R-:W-:Y:S01]  /*127f0*/  @!P1 STG.E.U8 desc[UR42][R26.64+0x1], R225 ;  /* 0x000001e11a009986 */ /* 0x000fe2000c10112a */
[C---:B------:R-:W-:Y:S02]  /*12800*/  ISETP.LT.OR P1, PT, R43.reuse, 0xa, !P2 ;  /* 0x0000000a2b00780c */ /* 0x040fe40005721670 */
[----:B------:R-:W-:Y:S01]  /*12810*/  F2FP.SATFINITE.E4M3.F32.PACK_AB_MERGE_C R223, RZ, R223, RZ ;  /* 0x000000dfffdf723e */ /* 0x000fe200048070ff */
[----:B------:R1:W-:Y:S01]  /*12820*/  @!P5 STG.E.U8 desc[UR42][R24.64+0x8], R33 ;  /* 0x000008211800d986 */ /* 0x0003e2000c10112a */
[----:B------:R-:W-:Y:S01]  /*12830*/  ISETP.LT.OR P5, PT, R43, 0x11, !P3 ;  /* 0x000000112b00780c */ /* 0x000fe20005fa1670 */
[----:B------:R-:W-:Y:S01]  /*12840*/  FMUL R222, R222, UR7 ;  /* 0x00000007dede7c20 */ /* 0x000fe20008400000 */
[----:B------:R-:W-:Y:S01]  /*12850*/  FMUL R221, R221, UR7 ;  /* 0x00000007dddd7c20 */ /* 0x000fe20008400000 */
[----:B------:R-:W-:Y:S01]  /*12860*/  FMUL R220, R220, UR7 ;  /* 0x00000007dcdc7c20 */ /* 0x000fe20008400000 */
[----:B------:R-:W-:Y:S01]  /*12870*/  @!P6 STG.E.U8 desc[UR42][R24.64+0x9], R223 ;  /* 0x000009df1800e986 */ /* 0x000fe2000c10112a */
[----:B------:R-:W-:-:S02]  /*12880*/  ISETP.LT.OR P6, PT, R43, 0x12, !P3 ;  /* 0x000000122b00780c */ /* 0x000fc40005fc1670 */
[----:B0-----:R-:W-:Y:S01]  /*12890*/  F2FP.SATFINITE.E4M3.F32.PACK_AB_MERGE_C R35, RZ, R222, RZ ;  /* 0x000000deff23723e */ /* 0x001fe200048070ff */
[----:B------:R-:W-:Y:S01]  /*128a0*/  FMUL R219, R219, UR7 ;  /* 0x00000007dbdb7c20 */ /* 0x000fe20008400000 */
[----:B------:R-:W-:Y:S01]  /*128b0*/  F2FP.SATFINITE.E4M3.F32.PACK_AB_MERGE_C R221, RZ, R221, RZ ;  /* 0x000000ddffdd723e */ /* 0x000fe200048070ff */
[----:B------:R-:W-:Y:S01]  /*128c0*/  FMUL R217, R217, UR7 ;  /* 0x00000007d9d97c20 */ /* 0x000fe20008400000 */
[----:B-1----:R-:W-:Y:S01]  /*128d0*/  F2FP.SATFINITE.E4M3.F32.PACK_AB_MERGE_C R33, RZ, R220, RZ ;  /* 0x000000dcff21723e */ /* 0x002fe200048070ff */
[----:B------:R0:W-:Y:S01]  /*128e0*/  @!P0 STG.E.U8 desc[UR42][R26.64+0x8], R35 ;  /* 0x000008231a008986 */ /* 0x0001e2000c10112a */
[----:B------:R-:W-:-:S03]  /*128f0*/  F2FP.SATFINITE.E4M3.F32.PACK_AB_MERGE_C R219, RZ, R219, RZ ;  /* 0x000000dbffdb723e */ /* 0x000fc600048070ff */
[----:B------:R-:W-:Y:S01]  /*12900*/  @!P1 STG.E.U8 desc[UR42][R26.64+0x9], R221 ;  /* 0x000009dd1a009986 */ /* 0x000fe2000c10112a */
[----:B------:R-:W-:-:S03]  /*12910*/  ISETP.LT.OR P1, PT, R43, 0x11, !P2 ;  /* 0x000000112b00780c */ /* 0x000fc60005721670 */
[----:B------:R1:W-:Y:S01]  /*12920*/  @!P5 STG.E.U8 desc[UR42][R24.64+0x10], R33 ;  /* 0x000010211800d986 */ /* 0x0003e2000c10112a */
[C---:B------:R-:W-:Y:S02]  /*12930*/  ISETP.LT.OR P5, PT, R43.reuse, 0x12, !P2 ;  /* 0x000000122b00780c */ /* 0x040fe400057a1670 */
[C---:B------:R-:W-:Y:S01]  /*12940*/  ISETP.LT.OR P0, PT, R43.reuse, 0x19, !P3 ;  /* 0x000000192b00780c */ /* 0x040fe20005f01670 */
[----:B------:R-:W-:Y:S01]  /*12950*/  FMUL R218, R218, UR7 ;  /* 0x00000007dada7c20 */ /* 0x000fe20008400000 */
[----:B------:R-:W-:Y:S01]  /*12960*/  @!P6 STG.E.U8 desc[UR42][R24.64+0x11], R219 ;  /* 0x000011db1800e986 */ /* 0x000fe2000c10112a */
[----:B------:R-:W-:Y:S01]  /*12970*/  FMUL R216, R216, UR7 ;  /* 0x00000007d8d87c20 */ /* 0x000fe20008400000 */
[----:B------:R-:W-:Y:S01]  /*12980*/  ISETP.LT.OR P6, PT, R43, 0x1a, !P3 ;  /* 0x0000001a2b00780c */ /* 0x000fe20005fc1670 */
[----:B------:R-:W-:Y:S01]  /*12990*/  FMUL R215, R215, UR7 ;  /* 0x00000007d7d77c20 */ /* 0x000fe20008400000 */
[----:B------:R-:W-:Y:S01]  /*129a0*/  F2FP.SATFINITE.E4M3.F32.PACK_AB_MERGE_C R217, RZ, R217, RZ ;  /* 0x000000d9ffd9723e */ /* 0x000fe200048070ff */
[----:B------:R-:W-:Y:S01]  /*129b0*/  FMUL R214, R214, UR7 ;  /* 0x00000007d6d67c20 */ /* 0x000fe20008400000 */
[----:B0-----:R-:W-:Y:S01]  /*129c0*/  F2FP.SATFINITE.E4M3.F32.PACK_AB_MERGE_C R35, RZ, R218, RZ ;  /* 0x000000daff23723e */ /* 0x001fe200048070ff */
[----:B------:R-:W-:Y:S01]  /*129d0*/  FMUL R213, R213, UR7 ;  /* 0x00000007d5d57c20 */ /* 0x000fe20008400000 */
[----:B-1----:R-:W-:Y:S01]  /*129e0*/  F2FP.SATFINITE.E4M3.F32.PACK_AB_MERGE_C R33, RZ, R216, RZ ;  /* 0x000000d8ff21723e */ /* 0x002fe200048070ff */
[----:B------:R-:W-:Y:S01]  /*129f0*/  @!P5 STG.E.U8 desc[UR42][R26.64+0x11], R217 ;  /* 0x000011d91a00d986 */ /* 0x000fe2000c10112a */
[----:B------:R-:W-:-:S02]  /*12a00*/  F2FP.SATFINITE.E4M3.F32.PACK_AB_MERGE_C R215, RZ, R215, RZ ;  /* 0x000000d7ffd7723e */ /* 0x000fc400048070ff */
[----:B------:R-:W-:Y:S01]  /*12a10*/  ISETP.LT.OR P5, PT, R43, 0x19, !P2 ;  /* 0x000000192b00780c */ /* 0x000fe200057a1670 */
[----:B------:R0:W-:Y:S01]  /*12a20*/  @!P1 STG.E.U8 desc[UR42][R26.64+0x10], R35 ;  /* 0x000010231a009986 */ /* 0x0001e2000c10112a */
[----:B------:R-:W-:-:S03]  /*12a30*/  ISETP.GE.AND P1, PT, R44, 0x81, PT ;  /* 0x000000812c00780c */ /* 0x000fc60003f26270 */
[----:B------:R1:W-:Y:S01]  /*12a40*/  @!P0 STG.E.U8 desc[UR42][R24.64+0x18], R33 ;  /* 0x0000182118008986 */ /* 0x0003e2000c10112a */
[----:B------:R-:W-:-:S03]  /*12a50*/  ISETP.LT.OR P0, PT, R43, 0x1a, !P2 ;  /* 0x0000001a2b00780c */ /* 0x000fc60005701670 */
[----:B------:R-:W-:Y:S01]  /*12a60*/  @!P6 STG.E.U8 desc[UR42][R24.64+0x19], R215 ;  /* 0x000019d71800e986 */ /* 0x000fe2000c10112a */
[----:B------:R-:W-:Y:S01]  /*12a70*/  ISETP.LT.OR P6, PT, R43, 0x1, !P1 ;  /* 0x000000012b00780c */ /* 0x000fe20004fc1670 */
[----:B------:R-:W-:Y:S01]  /*12a80*/  FMUL R212, R212, UR7 ;  /* 0x00000007d4d47c20 */ /* 0x000fe20008400000 */
[----:B0-----:R-:W-:Y:S01]  /*12a90*/  F2FP.SATFINITE.E4M3.F32.PACK_AB_MERGE_C R35, RZ, R214, RZ ;  /* 0x000000d6ff23723e */ /* 0x001fe200048070ff */
[----:B------:R-:W-:Y:S01]  /*12aa0*/  FMUL R211, R211, UR7 ;  /* 0x00000007d3d37c20 */ /* 0x000fe20008400000 */
[----:B------:R-:W-:Y:S01]  /*12ab0*/  F2FP.SATFINITE.E4M3.F32.PACK_AB_MERGE_C R213, RZ, R213, RZ ;  /* 0x000000d5ffd5723e */ /* 0x000fe200048070ff */
[----:B------:R-:W-:Y:S01]  /*12ac0*/  FMUL R210, R210, UR7 ;  /* 0x00000007d2d27c20 */ /* 0x000fe20008400000 */
[----:B-1----:R-:W-:Y:S01]  /*12ad0*/  F2FP.SATFINITE.E4M3.F32.PACK_AB_MERGE_C R33, RZ, R212, RZ ;  /* 0x000000d4ff21723e */ /* 0x002fe200048070ff */
[----:B------:R0:W-:Y:S01]  /*12ae0*/  @!P5 STG.E.U8 desc[UR42][R26.64+0x18], R35 ;  /* 0x000018231a00d986 */ /* 0x0001e2000c10112a */
[----:B------:R-:W-:-:S03]  /*12af0*/  ISETP.LT.OR P5, PT, R43, 0x2, !P1 ;  /* 0x000000022b00780c */ /* 0x000fc60004fa1670 */
[----:B------:R-:W-:Y:S01]  /*12b00*/  @!P0 STG.E.U8 desc[UR42][R26.64+0x19], R213 ;  /* 0x000019d51a008986 */ /* 0x000fe2000c10112a */
[----:B------:R-:W-:-:S03]  /*12b10*/  ISETP.GE.AND P0, PT, R44, 0x89, PT ;  /* 0x000000892c00780c */ /* 0x000fc60003f06270 */
[----:B------:R1:W-:Y:S01]  /*12b20*/  @!P6 STG.E.U8 desc[UR42][R28.64], R33 ;  /* 0x000000211c00e986 */ /* 0x0003e2000c10112a */
[----:B------:R-:W-:Y:S02]  /*12b30*/  ISETP.LT.OR P6, PT, R43, 0x1, !P0 ;  /* 0x000000012b00780c */ /* 0x000fe400047c1670 */
[----:B------:R-:W-:Y:S01]  /*12b40*/  F2FP.SATFINITE.E4M3.F32.PACK_AB_MERGE_C R211, RZ, R211, RZ ;  /* 0x000000d3ffd3723e */ /* 0x000fe200048070ff */
[----:B------:R-:W-:Y:S01]  /*12b50*/  FMUL R209, R209, UR7 ;  /* 0x00000007d1d17c20 */ /* 0x000fe20008400000 */
[----:B0-----:R-:W-:Y:S01]  /*12b60*/  F2FP.SATFINITE.E4M3.F32.PACK_AB_MERGE_C R35, RZ, R210, RZ ;  /* 0x000000d2ff23723e */ /* 0x001fe200048070ff */
[----:B------:R-:W-:Y:S01]  /*12b70*/  FMUL R208, R208, UR7 ;  /* 0x00000007d0d07c20 */ /* 0x000fe20008400000 */
[----:B------:R-:W-:Y:S01]  /*12b80*/  FMUL R207, R207, UR7 ;  /* 0x00000007cfcf7c20 */ /* 0x000fe20008400000 */
[----:B------:R-:W-:Y:S01]  /*12b90*/  @!P5 STG.E.U8 desc[UR42][R28.64+0x1], R211 ;  /* 0x000001d31c00d986 */ /* 0x000fe2000c10112a */
[C---:B------:R-:W-:Y:S02]  /*12ba0*/  ISETP.LT.OR P5, PT, R43.reuse, 0x2, !P0 ;  /* 0x000000022b00780c */ /* 0x040fe400047a1670 */
[----:B------:R-:W-:Y:S01]  /*12bb0*/  F2FP.SATFINITE.E4M3.F32.PACK_AB_MERGE_C R209, RZ, R209, RZ ;  /* 0x000000d1ffd1723e */ /* 0x000fe200048070ff */
[----:B------:R-:W-:Y:S01]  /*12bc0*/  FMUL R206, R206, UR7 ;  /* 0x00000007cece7c20 */ /* 0x000fe20008400000 */
[----:B------:R-:W2:Y:S04]  /*12bd0*/  LDL.LU R227, [R1+0x10] ;  /* 0x0000100001e37983 */ /* 0x000ea80000300800 */
[----:B------:R0:W-:Y:S01]  /*12be0*/  @!P6 STG.E.U8 desc[UR42][R30.64], R35 ;  /* 0x000000231e00e986 */ /* 0x0001e2000c10112a */
[----:B------:R-:W-:-:S02]  /*12bf0*/  ISETP.LT.OR P6, PT, R43, 0x9, !P1 ;  /* 0x000000092b00780c */ /* 0x000fc40004fc1670 */
[----:B-1----:R-:W-:Y:S01]  /*12c00*/  F2FP.SATFINITE.E4M3.F32.PACK_AB_MERGE_C R33, RZ, R208, RZ ;  /* 0x000000d0ff21723e */ /* 0x002fe200048070ff */
[----:B------:R-:W4:Y:S04]  /*12c10*/  LDL.LU R226, [R1+0xc] ;  /* 0x00000c0001e27983 */ /* 0x000f280000300800 */
[----:B------:R-:W-:Y:S01]  /*12c20*/  @!P5 STG.E.U8 desc[UR42][R30.64+0x1], R209 ;  /* 0x000001d11e00d986 */ /* 0x000fe2000c10112a */
[C---:B------:R-:W-:Y:S02]  /*12c30*/  ISETP.LT.OR P5, PT, R43.reuse, 0xa, !P1 ;  /* 0x0000000a2b00780c */ /* 0x040fe40004fa1670 */
[----:B------:R-:W-:Y:S01]  /*12c40*/  F2FP.SATFINITE.E4M3.F32.PACK_AB_MERGE_C R207, RZ, R207, RZ ;  /* 0x000000cfffcf723e */ /* 0x000fe200048070ff */
[----:B------:R-:W3:Y:S04]  /*12c50*/  LDL.LU R224, [R1+0x8] ;  /* 0x0000080001e07983 */ /* 0x000ee80000300800 */
[----:B------:R1:W-:Y:S01]  /*12c60*/  @!P6 STG.E.U8 desc[UR42][R28.64+0x8], R33 ;  /* 0x000008211c00e986 */ /* 0x0003e2000c10112a */
[----:B------:R-:W-:-:S02]  /*12c70*/  ISETP.LT.OR P6, PT, R43, 0x9, !P0 ;  /* 0x000000092b00780c */ /* 0x000fc400047c1670 */
[----:B0-----:R-:W-:Y:S01]  /*12c80*/  F2FP.SATFINITE.E4M3.F32.PACK_AB_MERGE_C R35, RZ, R206, RZ ;  /* 0x000000ceff23723e */ /* 0x001fe200048070ff */
[----:B------:R-:W2:Y:S04]  /*12c90*/  LDL.LU R225, [R1+0x4] ;  /* 0x0000040001e17983 */ /* 0x000ea80000300800 */
[----:B------:R-:W-:Y:S01]  /*12ca0*/  @!P5 STG.E.U8 desc[UR42][R28.64+0x9], R207 ;  /* 0x000009cf1c00d986 */ /* 0x000fe2000c10112a */
[----:B------:R-:W-:Y:S01]  /*12cb0*/  ISETP.LT.OR P5, PT, R43, 0xa, !P0 ;  /* 0x0000000a2b00780c */ /* 0x000fe200047a1670 */
[----:B------:R-:W-:Y:S02]  /*12cc0*/  FMUL R205, R205, UR7 ;  /* 0x00000007cdcd7c20 */ /* 0x000fe40008400000 */
[----:B------:R-:W3:Y:S04]  /*12cd0*/  LDL.LU R223, [R1+0x18] ;  /* 0x0000180001df7983 */ /* 0x000ee80000300800 */
[----:B------:R-:W3:Y:S04]  /*12ce0*/  LDL.LU R222, [R1+0x14] ;  /* 0x0000140001de7983 */ /* 0x000ee80000300800 */
[----:B------:R-:W4:Y:S01]  /*12cf0*/  LDL.LU R220, [R1] ;  /* 0x0000000001dc7983 */ /* 0x000f220000300800 */
[----:B------:R-:W-:Y:S01]  /*12d00*/  F2FP.SATFINITE.E4M3.F32.PACK_AB_MERGE_C R205, RZ, R205, RZ ;  /* 0x000000cdffcd723e */ /* 0x000fe200048070ff */
[----:B------:R-:W-:Y:S01]  /*12d10*/  FMUL R204, R204, UR7 ;  /* 0x00000007cccc7c20 */ /* 0x000fe20008400000 */
[----:B------:R-:W-:Y:S01]  /*12d20*/  FMUL R203, R203, UR7 ;  /* 0x00000007cbcb7c20 */ /* 0x000fe20008400000 */
[----:B------:R0:W-:Y:S01]  /*12d30*/  @!P6 STG.E.U8 desc[UR42][R30.64+0x8], R35 ;  /* 0x000008231e00e986 */ /* 0x0001e2000c10112a */
[C---:B------:R-:W-:Y:S01]  /*12d40*/  ISETP.LT.OR P6, PT, R43.reuse, 0x11, !P1 ;  /* 0x000000112b00780c */ /* 0x040fe20004fc1670 */
[----:B------:R-:W-:Y:S01]  /*12d50*/  FMUL R202, R202, UR7 ;  /* 0x00000007caca7c20 */ /* 0x000fe20008400000 */
[----:B-1----:R-:W-:Y:S01]  /*12d60*/  F2FP.SATFINITE.E4M3.F32.PACK_AB_MERGE_C R33, RZ, R204, RZ ;  /* 0x000000ccff21723e */ /* 0x002fe200048070ff */
[----:B------:R-:W-:Y:S01]  /*12d70*/  @!P5 STG.E.U8 desc[UR42][R30.64+0x9], R205 ;  /* 0x000009cd1e00d986 */ /* 0x000fe2000c10112a */
[----:B------:R-:W-:Y:S01]  /*12d80*/  ISETP.LT.OR P5, PT, R43, 0x12, !P1 ;  /* 0x000000122b00780c */ /* 0x000fe20004fa1670 */
[----:B------:R-:W-:Y:S01]  /*12d90*/  FMUL R201, R201, UR7 ;  /* 0x00000007c9c97c20 */ /* 0x000fe20008400000 */
[----:B------:R-:W-:Y:S01]  /*12da0*/  F2FP.SATFINITE.E4M3.F32.PACK_AB_MERGE_C R203, RZ, R203, RZ ;  /* 0x000000cbffcb723e */ /* 0x000fe200048070ff */
[----:B------:R-:W-:Y:S01]  /*12db0*/  FMUL R200, R200, UR7 ;  /* 0x00000007c8c87c20 */ /* 0x000fe20008400000 */
[----:B------:R-:W-:Y:S01]  /*12dc0*/  FMUL R199, R199, UR7 ;  /* 0x00000007c7c77c20 */ /* 0x000fe20008400000 */
[----:B------:R-:W-:Y:S01]  /*12dd0*/  FMUL R198, R198, UR7 ;  /* 0x00000007c6c67c20 */ /* 0x000fe20008400000 */
[----:B------:R-:W-:Y:S01]  /*12de0*/  F2FP.SATFINITE.E4M3.F32.PACK_AB_MERGE_C R201, RZ, R201, RZ ;  /* 0x000000c9ffc9723e */ /* 0x000fe200048070ff */
[----:B------:R-:W-:Y:S01]  /*12df0*/  FMUL R197, R197, UR7 ;  /* 0x00000007c5c57c20 */ /* 0x000fe20008400000 */
[----:B0-----:R-:W-:Y:S01]  /*12e00*/  F2FP.SATFINITE.E4M3.F32.PACK_AB_MERGE_C R35, RZ, R202, RZ ;  /* 0x000000caff23723e */ /* 0x001fe200048070ff */
[----:B------:R0:W-:Y:S01]  /*12e10*/  @!P6 STG.E.U8 desc[UR42][R28.64+0x10], R33 ;  /* 0x000010211c00e986 */ /* 0x0001e2000c10112a */
[C---:B------:R-:W-:Y:S01]  /*12e20*/  ISETP.LT.OR P6, PT, R43.reuse, 0x11, !P0 ;  /* 0x000000112b00780c */ /* 0x040fe200047c1670 */
[----:B------:R-:W-:Y:S01]  /*12e30*/  FMUL R196, R196, UR7 ;  /* 0x00000007c4c47c20 */ /* 0x000fe20008400000 */
[----:B------:R-:W-:Y:S01]  /*12e40*/  F2FP.SATFINITE.E4M3.F32.PACK_AB_MERGE_C R199, RZ, R199, RZ ;  /* 0x000000c7ffc7723e */ /* 0x000fe200048070ff */
        /* <DEDUP_REMOVED lines=75> */
[----:B-----5:R-:W-:Y:S01]  /*13300*/  FMUL R3, R3, UR7 ;  /* 0x0000000703037c20 */ /* 0x020fe20008400000 */
[----:B------:R-:W-:Y:S01]  /*13310*/  FMUL R0, R0, UR7 ;  /* 0x0000000700007c20 */ /* 0x000fe20008400000 */
[----:B------:R-:W-:Y:S01]  /*13320*/  F2FP.SATFINITE.E4M3.F32.PACK_AB_MERGE_C R5, RZ, R5, RZ ;  /* 0x00000005ff05723e */ /* 0x000fe200048070ff */
[----:B------:R-:W-:Y:S01]  /*13330*/  FMUL R2, R2, UR7 ;  /* 0x0000000702027c20 */ /* 0x000fe20008400000 */
[----:B0-----:R-:W-:Y:S01]  /*13340*/  F2FP.SATFINITE.E4M3.F32.PACK_AB_MERGE_C R35, RZ, R190, RZ ;  /* 0x000000beff23723e */ /* 0x001fe200048070ff */
[----:B------:R0:W-:Y:S01]  /*13350*/  @!P6 STG.E.U8 desc[UR42][R24.64+0x28], R33 ;  /* 0x000028211800e986 */ /* 0x0001e2000c10112a */
[----:B------:R-:W-:-:S02]  /*13360*/  ISETP.LT.OR P6, PT, R43, 0x29, !P2 ;  /* 0x000000292b00780c */ /* 0x000fc400057c1670 */
[----:B------:R-:W-:Y:S01]  /*13370*/  F2FP.SATFINITE.E4M3.F32.PACK_AB_MERGE_C R3, RZ, R3, RZ ;  /* 0x00000003ff03723e */ /* 0x000fe200048070ff */
[----:B------:R-:W-:Y:S01]  /*13380*/  @!P5 STG.E.U8 desc[UR42][R24.64+0x29], R191 ;  /* 0x000029bf1800d986 */ /* 0x000fe2000c10112a */
[----:B------:R-:W-:Y:S02]  /*13390*/  ISETP.LT.OR P5, PT, R43, 0x2a, !P2 ;  /* 0x0000002a2b00780c */ /* 0x000fe400057a1670 */
[----:B0-----:R-:W-:-:S07]  /*133a0*/  F2FP.SATFINITE.E4M3.F32.PACK_AB_MERGE_C R33, RZ, R188, RZ ;  /* 0x000000bcff21723e */ /* 0x001fce00048070ff */
[----:B------:R0:W-:Y:S01]  /*133b0*/  @!P6 STG.E.U8 desc[UR42][R26.64+0x28], R35 ;  /* 0x000028231a00e986 */ /* 0x0001e2000c10112a */
[----:B------:R-:W-:-:S03]  /*133c0*/  ISETP.LT.OR P6, PT, R43, 0x31, !P3 ;  /* 0x000000312b00780c */ /* 0x000fc60005fc1670 */
        /* <DEDUP_REMOVED lines=13> */
[----:B------:R-:W-:Y:S01]  /*134a0*/  @!P6 STG.E.U8 desc[UR42][R24.64+0x38], R33 ;  /* 0x000038211800e986 */ /* 0x000fe2000c10112a */
[----:B------:R-:W-:-:S03]  /*134b0*/  ISETP.LT.OR P6, PT, R43, 0x39, !P2 ;  /* 0x000000392b00780c */ /* 0x000fc600057c1670 */
[----:B------:R0:W-:Y:S01]  /*134c0*/  @!P5 STG.E.U8 desc[UR42][R24.64+0x39], R23 ;  /* 0x000039171800d986 */ /* 0x0001e2000c10112a */
[----:B------:R-:W-:-:S09]  /*134d0*/  ISETP.LT.OR P5, PT, R43, 0x3a, !P2 ;  /* 0x0000003a2b00780c */ /* 0x000fd200057a1670 */
[----:B------:R-:W-:Y:S01]  /*134e0*/  @!P6 STG.E.U8 desc[UR42][R26.64+0x38], R35 ;  /* 0x000038231a00e986 */ /* 0x000fe2000c10112a */
[C---:B------:R-:W-:Y:S02]  /*134f0*/  ISETP.LT.OR P6, PT, R43.reuse, 0x21, !P1 ;  /* 0x000000212b00780c */ /* 0x040fe40004fc1670 */
[----:B0-----:R-:W-:Y:S01]  /*13500*/  F2FP.SATFINITE.E4M3.F32.PACK_AB_MERGE_C R23, RZ, R20, RZ ;  /* 0x00000014ff17723e */ /* 0x001fe200048070ff */
        /* <DEDUP_REMOVED lines=37> */
[----:B------:R1:W-:Y:S01]  /*13760*/  @!P6 STG.E.U8 desc[UR42][R30.64+0x38], R9 ;  /* 0x000038091e00e986 */ /* 0x0003e2000c10112a */
[C---:B------:R-:W-:Y:S02]  /*13770*/  ISETP.LT.OR P6, PT, R43.reuse, 0x41, !P3 ;  /* 0x000000412b00780c */ /* 0x040fe40005fc1670 */
[----:B0-----:R-:W-:Y:S01]  /*13780*/  F2FP.SATFINITE.E4M3.F32.PACK_AB_MERGE_C R7, RZ, R4, RZ ;  /* 0x00000004ff07723e */ /* 0x001fe200048070ff */
[----:B------:R0:W-:Y:S01]  /*13790*/  @!P5 STG.E.U8 desc[UR42][R30.64+0x39], R5 ;  /* 0x000039051e00d986 */ /* 0x0001e2000c10112a */
[----:B------:R-:W-:Y:S02]  /*137a0*/  ISETP.LT.OR P5, PT, R43, 0x42, !P3 ;  /* 0x000000422b00780c */ /* 0x000fe40005fa1670 */
[----:B-1----:R-:W-:-:S07]  /*137b0*/  F2FP.SATFINITE.E4M3.F32.PACK_AB_MERGE_C R9, RZ, R0, RZ ;  /* 0x00000000ff09723e */ /* 0x002fce00048070ff */
[----:B------:R1:W-:Y:S01]  /*137c0*/  @!P6 STG.E.U8 desc[UR42][R24.64+0x40], R7 ;  /* 0x000040071800e986 */ /* 0x0003e2000c10112a */
[----:B------:R-:W-:Y:S01]  /*137d0*/  ISETP.LT.OR P6, PT, R43, 0x41, !P2 ;  /* 0x000000412b00780c */ /* 0x000fe200057c1670 */
[----:B----4-:R-:W-:Y:S01]  /*137e0*/  FMUL R0, R220, UR7 ;  /* 0x00000007dc007c20 */ /* 0x010fe20008400000 */
[----:B0-----:R-:W-:Y:S01]  /*137f0*/  F2FP.SATFINITE.E4M3.F32.PACK_AB_MERGE_C R5, RZ, R2, RZ ;  /* 0x00000002ff05723e */ /* 0x001fe200048070ff */
[----:B------:R-:W4:Y:S01]  /*13800*/  LDL.LU R220, [R1+0x1c] ;  /* 0x00001c0001dc7983 */ /* 0x000f220000300800 */
[----:B--2---:R-:W-:-:S03]  /*13810*/  FMUL R2, R225, UR7 ;  /* 0x00000007e1027c20 */ /* 0x004fc60008400000 */
[----:B------:R0:W-:Y:S01]  /*13820*/  @!P5 STG.E.U8 desc[UR42][R24.64+0x41], R3 ;  /* 0x000041031800d986 */ /* 0x0001e2000c10112a */
[----:B------:R-:W-:-:S03]  /*13830*/  ISETP.LT.OR P5, PT, R43, 0x42, !P2 ;  /* 0x000000422b00780c */ /* 0x000fc600057a1670 */
[----:B------:R-:W2:Y:S01]  /*13840*/  LDL.LU R225, [R1+0x20] ;  /* 0x0000200001e17983 */ /* 0x000ea20000300800 */
[----:B-1----:R-:W-:Y:S01]  /*13850*/  F2FP.SATFINITE.E4M3.F32.PACK_AB_MERGE_C R7, RZ, R2, RZ ;  /* 0x00000002ff07723e */ /* 0x002fe200048070ff */
[----:B------:R-:W-:Y:S02]  /*13860*/  FMUL R2, R226, UR7 ;  /* 0x00000007e2027c20 */ /* 0x000fe40008400000 */
[----:B------:R1:W-:Y:S01]  /*13870*/  @!P6 STG.E.U8 desc[UR42][R26.64+0x40], R5 ;  /* 0x000040051a00e986 */ /* 0x0003e2000c10112a */
[----:B------:R-:W-:Y:S02]  /*13880*/  ISETP.LT.OR P6, PT, R43, 0x49, !P3 ;  /* 0x000000492b00780c */ /* 0x000fe40005fc1670 */
[----:B0-----:R-:W-:Y:S01]  /*13890*/  F2FP.SATFINITE.E4M3.F32.PACK_AB_MERGE_C R3, RZ, R0, RZ ;  /* 0x00000000ff03723e */ /* 0x001fe200048070ff */
[----:B---3--:R-:W-:Y:S02]  /*138a0*/  FMUL R0, R224, UR7 ;  /* 0x00000007e0007c20 */ /* 0x008fe40008400000 */
[----:B------:R-:W3:Y:S04]  /*138b0*/  LDL.LU R224, [R1+0x24] ;  /* 0x0000240001e07983 */ /* 0x000ee80000300800 */
[----:B------:R-:W3:Y:S01]  /*138c0*/  LDL.LU R226, [R1+0x28] ;  /* 0x0000280001e27983 */ /* 0x000ee20000300800 */
[----:B-1----:R-:W-:Y:S01]  /*138d0*/  F2FP.SATFINITE.E4M3.F32.PACK_AB_MERGE_C R5, RZ, R0, RZ ;  /* 0x00000000ff05723e */ /* 0x002fe200048070ff */
[----:B------:R-:W-:-:S02]  /*138e0*/  FMUL R0, R227, UR7 ;  /* 0x00000007e3007c20 */ /* 0x000fc40008400000 */
[----:B------:R-:W3:Y:S04]  /*138f0*/  LDL.LU R227, [R1+0x2c] ;  /* 0x00002c0001e37983 */ /* 0x000ee80000300800 */
[----:B------:R0:W-:Y:S01]  /*13900*/  @!P5 STG.E.U8 desc[UR42][R26.64+0x41], R9 ;  /* 0x000041091a00d986 */ /* 0x0001e2000c10112a */
[----:B------:R-:W-:-:S03]  /*13910*/  ISETP.LT.OR P5, PT, R43, 0x4a, !P3 ;  /* 0x0000004a2b00780c */ /* 0x000fc60005fa1670 */
[----:B------:R1:W-:Y:S01]  /*13920*/  @!P6 STG.E.U8 desc[UR42][R24.64+0x48], R3 ;  /* 0x000048031800e986 */ /* 0x0003e2000c10112a */
[----:B------:R-:W-:-:S09]  /*13930*/  ISETP.LT.OR P6, PT, R43, 0x49, !P2 ;  /* 0x000000492b00780c */ /* 0x000fd200057c1670 */
[----:B------:R1:W-:Y:S01]  /*13940*/  @!P5 STG.E.U8 desc[UR42][R24.64+0x49], R7 ;  /* 0x000049071800d986 */ /* 0x0003e2000c10112a */
[C---:B------:R-:W-:Y:S02]  /*13950*/  ISETP.LT.OR P5, PT, R43.reuse, 0x4a, !P2 ;  /* 0x0000004a2b00780c */ /* 0x040fe400057a1670 */
[----:B0-----:R-:W-:Y:S01]  /*13960*/  F2FP.SATFINITE.E4M3.F32.PACK_AB_MERGE_C R9, RZ, R2, RZ ;  /* 0x00000002ff09723e */ /* 0x001fe200048070ff */
[----:B------:R-:W-:Y:S01]  /*13970*/  FMUL R2, R222, UR7 ;  /* 0x00000007de027c20 */ /* 0x000fe20008400000 */
[----:B------:R0:W-:Y:S01]  /*13980*/  @!P6 STG.E.U8 desc[UR42][R26.64+0x48], R5 ;  /* 0x000048051a00e986 */ /* 0x0001e2000c10112a */
[----:B------:R-:W-:-:S03]  /*13990*/  ISETP.LT.OR P6, PT, R43, 0x51, !P3 ;  /* 0x000000512b00780c */ /* 0x000fc60005fc1670 */
[----:B------:R-:W3:Y:S01]  /*139a0*/  LDL.LU R222, [R1+0x30] ;  /* 0x0000300001de7983 */ /* 0x000ee20000300800 */
[----:B-1----:R-:W-:Y:S01]  /*139b0*/  F2FP.SATFINITE.E4M3.F32.PACK_AB_MERGE_C R3, RZ, R0, RZ ;  /* 0x00000000ff03723e */ /* 0x002fe200048070ff */
[----:B------:R-:W-:-:S03]  /*139c0*/  FMUL R0, R223, UR7 ;  /* 0x00000007df007c20 */ /* 0x000fc60008400000 */
[----:B------:R1:W-:Y:S01]  /*139d0*/  @!P5 STG.E.U8 desc[UR42][R26.64+0x49], R9 ;  /* 0x000049091a00d986 */ /* 0x0003e2000c10112a */
[----:B------:R-:W-:Y:S02]  /*139e0*/  ISETP.LT.OR P5, PT, R43, 0x52, !P3 ;  /* 0x000000522b00780c */ /* 0x000fe40005fa1670 */
[----:B------:R-:W-:Y:S01]  /*139f0*/  F2FP.SATFINITE.E4M3.F32.PACK_AB_MERGE_C R7, RZ, R2, RZ ;  /* 0x00000002ff07723e */ /* 0x000fe200048070ff */
[----:B------:R-:W3:Y:S01]  /*13a00*/  LDL.LU R223, [R1+0x34] ;  /* 0x0000340001df7983 */ /* 0x000ee20000300800 */
[----:B0-----:R-:W-:-:S03]  /*13a10*/  F2FP.SATFINITE.E4M3.F32.PACK_AB_MERGE_C R5, RZ, R0, RZ ;  /* 0x00000000ff05723e */ /* 0x001fc600048070ff */
[----:B------:R0:W-:Y:S06]  /*13a20*/  @!P6 STG.E.U8 desc[UR42][R24.64+0x50], R3 ;  /* 0x000050031800e986 */ /* 0x0001ec000c10112a */
[----:B------:R3:W-:Y:S01]  /*13a30*/  @!P5 STG.E.U8 desc[UR42][R24.64+0x51], R7 ;  /* 0x000051071800d986 */ /* 0x0007e2000c10112a */
[----:B----4-:R-:W-:-:S03]  /*13a40*/  FMUL R2, R220, UR7 ;  /* 0x00000007dc027c20 */ /* 0x010fc60008400000 */
[----:B------:R-:W4:Y:S02]  /*13a50*/  LDL.LU R220, [R1+0x38] ;  /* 0x0000380001dc7983 */ /* 0x000f240000300800 */
[----:B-1----:R-:W-:Y:S01]  /*13a60*/  F2FP.SATFINITE.E4M3.F32.PACK_AB_MERGE_C R9, RZ, R2, RZ ;  /* 0x00000002ff09723e */ /* 0x002fe200048070ff */
[----:B--2---:R-:W-:Y:S02]  /*13a70*/  FMUL R0, R225, UR7 ;  /* 0x00000007e1007c20 */ /* 0x004fe40008400000 */
[----:B------:R-:W2:Y:S03]  /*13a80*/  LDL.LU R225, [R1+0x3c] ;  /* 0x00003c0001e17983 */ /* 0x000ea60000300800 */
[----:B0-----:R-:W-:Y:S01]  /*13a90*/  F2FP.SATFINITE.E4M3.F32.PACK_AB_MERGE_C R3, RZ, R0, RZ ;  /* 0x00000000ff03723e */ /* 0x001fe200048070ff */
[----:B---3--:R-:W-:Y:S02]  /*13aa0*/  FMUL R2, R224, UR7 ;  /* 0x00000007e0027c20 */ /* 0x008fe40008400000 */
[----:B------:R-:W3:Y:S01]  /*13ab0*/  LDL.LU R224, [R1+0x40] ;  /* 0x0000400001e07983 */ /* 0x000ee20000300800 */
[----:B------:R-:W-:-:S02]  /*13ac0*/  FMUL R0, R226, UR7 ;  /* 0x00000007e2007c20 */ /* 0x000fc40008400000 */
[----:B------:R-:W-:Y:S01]  /*13ad0*/  F2FP.SATFINITE.E4M3.F32.PACK_AB_MERGE_C R7, RZ, R2, RZ ;  /* 0x00000002ff07723e */ /* 0x000fe200048070ff */
[----:B------:R-:W3:Y:S01]  /*13ae0*/  LDL.LU R226, [R1+0x44] ;  /* 0x0000440001e27983 */ /* 0x000ee20000300800 */
[----:B------:R-:W-:-:S03]  /*13af0*/  FMUL R2, R227, UR7 ;  /* 0x00000007e3027c20 */ /* 0x000fc60008400000 */
[----:B------:R-:W3:Y:S01]  /*13b00*/  LDL.LU R227, [R1+0x48] ;  /* 0x0000480001e37983 */ /* 0x000ee20000300800 */
[C---:B------:R-:W-:Y:S02]  /*13b10*/  ISETP.LT.OR P6, PT, R43.reuse, 0x51, !P2 ;  /* 0x000000512b00780c */ /* 0x040fe400057c1670 */
[----:B------:R-:W-:-:S11]  /*13b20*/  ISETP.LT.OR P5, PT, R43, 0x52, !P2 ;  /* 0x000000522b00780c */ /* 0x000fd600057a1670 */
        /* <DEDUP_REMOVED lines=12> */
[----:B------:R-:W-:Y:S01]  /*13bf0*/  FMUL R2, R223, UR7 ;  /* 0x00000007df027c20 */ /* 0x000fe20008400000 */
[----:B------:R-:W-:Y:S01]  /*13c00*/  F2FP.SATFINITE.E4M3.F32.PACK_AB_MERGE_C R3, RZ, R0, RZ ;  /* 0x00000000ff03723e */ /* 0x000fe200048070ff */
[----:B------:R-:W3:Y:S04]  /*13c10*/  LDL.LU R223, [R1+0x50] ;  /* 0x0000500001df7983 */ /* 0x000ee80000300800 */
[----:B------:R1:W-:Y:S01]  /*13c20*/  @!P6 STG.E.U8 desc[UR42][R26.64+0x58], R5 ;  /* 0x000058051a00e986 */ /* 0x0003e2000c10112a */
[----:B------:R-:W-:Y:S02]  /*13c30*/  ISETP.LT.OR P6, PT, R43, 0x41, !P1 ;  /* 0x000000412b00780c */ /* 0x000fe40004fc1670 */
[----:B0-----:R-:W-:Y:S01]  /*13c40*/  F2FP.SATFINITE.E4M3.F32.PACK_AB_MERGE_C R7, RZ, R2, RZ ;  /* 0x00000002ff07723e */ /* 0x001fe200048070ff */
[----:B------:R0:W-:Y:S10]  /*13c50*/  @!P5 STG.E.U8 desc[UR42][R26.64+0x59], R9 ;  /* 0x000059091a00d986 */ /* 0x0001f4000c10112a */
        /* <DEDUP_REMOVED lines=23> */
[----:B------:R0:W-:Y:S01]  /*13dd0*/  @!P6 STG.E.U8 desc[UR42][R28.64+0x48], R3 ;  /* 0x000048031c00e986 */ /* 0x0001e2000c10112a */
[----:B------:R-:W-:Y:S01]  /*13de0*/  ISETP.LT.OR P6, PT, R43, 0x49, !P0 ;  /* 0x000000492b00780c */ /* 0x000fe200047c1670 */
[----:B------:R-:W-:Y:S02]  /*13df0*/  FMUL R2, R222, UR7 ;  /* 0x00000007de027c20 */ /* 0x000fe40008400000 */
[----:B------:R-:W3:Y:S01]  /*13e00*/  LDL.LU R222, [R1+0x68] ;  /* 0x0000680001de7983 */ /* 0x000ee20000300800 */
[----:B-1----:R-:W-:Y:S01]  /*13e10*/  F2FP.SATFINITE.E4M3.F32.PACK_AB_MERGE_C R5, RZ, R0, RZ ;  /* 0x00000000ff05723e */ /* 0x002fe200048070ff */
[----:B------:R-:W-:-:S04]  /*13e20*/  FMUL R0, R223, UR7 ;  /* 0x00000007df007c20 */ /* 0x000fc80008400000 */
        /* <DEDUP_REMOVED lines=33> */
[----:B-1----:R-:W-:-:S05]  /*14040*/  F2FP.SATFINITE.E4M3.F32.PACK_AB_MERGE_C R7, RZ, R2, RZ ;  /* 0x00000002ff07723e */ /* 0x002fca00048070ff */
[----:B------:R1:W-:Y:S01]  /*14050*/  @!P6 STG.E.U8 desc[UR42][R28.64+0x58], R3 ;  /* 0x000058031c00e986 */ /* 0x0003e2000c10112a */
[----:B------:R-:W-:Y:S01]  /*14060*/  ISETP.LT.OR P6, PT, R43, 0x59, !P0 ;  /* 0x000000592b00780c */ /* 0x000fe200047c1670 */
[----:B------:R-:W-:Y:S01]  /*14070*/  FMUL R2, R223, UR7 ;  /* 0x00000007df027c20 */ /* 0x000fe20008400000 */
[----:B------:R-:W-:Y:S01]  /*14080*/  F2FP.SATFINITE.E4M3.F32.PACK_AB_MERGE_C R5, RZ, R0, RZ ;  /* 0x00000000ff05723e */ /* 0x000fe200048070ff */
[----:B------:R-:W3:Y:S03]  /*14090*/  LDL.LU R223, [R1+0x88] ;  /* 0x0000880001df7983 */ /* 0x000ee60000300800 */
[----:B0-----:R-:W-:Y:S01]  /*140a0*/  F2FP.SATFINITE.E4M3.F32.PACK_AB_MERGE_C R9, RZ, R2, RZ ;  /* 0x00000002ff09723e */ /* 0x001fe200048070ff */
        /* <DEDUP_REMOVED lines=173> */
[----:B------:R-:W3:Y:S04]  /*14b80*/  LDL.LU R223, [R1+0x114] ;  /* 0x0001140001df7983 */ /* 0x000ee80000300800 */
[----:B------:R-:W3:Y:S01]  /*14b90*/  LDL.LU R219, [R1+0x118] ;  /* 0x0001180001db7983 */ /* 0x000ee20000300800 */
[----:B0-----:R-:W-:-:S03]  /*14ba0*/  F2FP.SATFINITE.E4M3.F32.PACK_AB_MERGE_C R5, RZ, R0, RZ ;  /* 0x00000000ff05723e */ /* 0x001fc600048070ff */
[----:B------:R0:W-:Y:S04]  /*14bb0*/  @!P6 STG.E.U8 desc[UR42][R24.64+0x80], R3 ;  /* 0x000080031800e986 */ /* 0x0001e8000c10112a */
[----:B------:R3:W-:Y:S01]  /*14bc0*/  @!P5 STG.E.U8 desc[UR42][R24.64+0x81], R7 ;  /* 0x000081071800d986 */ /* 0x0007e2000c10112a */
[----:B----4-:R-:W-:-:S05]  /*14bd0*/  FMUL R2, R220, UR7 ;  /* 0x00000007dc027c20 */ /* 0x010fca0008400000 */
        /* <DEDUP_REMOVED lines=8> */
[----:B------:R-:W4:Y:S01]  /*14c60*/  LDL.LU R226, [R1+0x124] ;  /* 0x0001240001e27983 */ /* 0x000f220000300800 */
[----:B------:R-:W-:-:S03]  /*14c70*/  FMUL R2, R227, UR7 ;  /* 0x00000007e3027c20 */ /* 0x000fc60008400000 */
[----:B------:R-:W4:Y:S01]  /*14c80*/  LDL.LU R227, [R1+0x128] ;  /* 0x0001280001e37983 */ /* 0x000f220000300800 */
[C---:B------:R-:W-:Y:S02]  /*14c90*/  ISETP.LT.OR P5, PT, R43.reuse, 0x82, !P2 ;  /* 0x000000822b00780c */ /* 0x040fe400057a1670 */
[C---:B------:R-:W-:Y:S01]  /*14ca0*/  ISETP.LT.OR P6, PT, R43.reuse, 0x81, !P2 ;  /* 0x000000812b00780c */ /* 0x040fe200057c1670 */
[----:B------:R-:W4:Y:S04]  /*14cb0*/  LDL.LU R221, [R1+0x12c] ;  /* 0x00012c0001dd7983 */ /* 0x000f280000300800 */
[----:B------:R-:W4:Y:S06]  /*14cc0*/  LDL.LU R220, [R1+0x130] ;  /* 0x0001300001dc7983 */ /* 0x000f2c0000300800 */
[----:B------:R0:W-:Y:S01]  /*14cd0*/  @!P5 STG.E.U8 desc[UR42][R26.64+0x81], R9 ;  /* 0x000081091a00d986 */ /* 0x0001e2000c10112a */
[----:B------:R-:W-:-:S03]  /*14ce0*/  ISETP.LT.OR P5, PT, R43, 0x8a, !P3 ;  /* 0x0000008a2b00780c */ /* 0x000fc60005fa1670 */
[----:B------:R1:W-:Y:S01]  /*14cf0*/  @!P6 STG.E.U8 desc[UR42][R26.64+0x80], R5 ;  /* 0x000080051a00e986 */ /* 0x0003e2000c10112a */
[----:B------:R-:W-:-:S09]  /*14d00*/  ISETP.LT.OR P6, PT, R43, 0x89, !P3 ;  /* 0x000000892b00780c */ /* 0x000fd20005fc1670 */
[----:B------:R-:W-:Y:S01]  /*14d10*/  @!P5 STG.E.U8 desc[UR42][R24.64+0x89], R7 ;  /* 0x000089071800d986 */ /* 0x000fe2000c10112a */
[C---:B------:R-:W-:Y:S02]  /*14d20*/  ISETP.LT.OR P5, PT, R43.reuse, 0x8a, !P2 ;  /* 0x0000008a2b00780c */ /* 0x040fe400057a1670 */
[----:B0-----:R-:W-:Y:S01]  /*14d30*/  F2FP.SATFINITE.E4M3.F32.PACK_AB_MERGE_C R9, RZ, R2, RZ ;  /* 0x00000002ff09723e */ /* 0x001fe200048070ff */
[----:B------:R0:W-:Y:S01]  /*14d40*/  @!P6 STG.E.U8 desc[UR42][R24.64+0x88], R3 ;  /* 0x000088031800e986 */ /* 0x0001e2000c10112a */
[C---:B------:R-:W-:Y:S02]  /*14d50*/  ISETP.LT.OR P6, PT, R43.reuse, 0x89, !P2 ;  /* 0x000000892b00780c */ /* 0x040fe400057c1670 */
[----:B-1----:R-:W-:Y:S01]  /*14d60*/  F2FP.SATFINITE.E4M3.F32.PACK_AB_MERGE_C R5, RZ, R0, RZ ;  /* 0x00000000ff05723e */ /* 0x002fe200048070ff */
[----:B------:R-:W-:Y:S02]  /*14d70*/  FMUL R0, R222, UR7 ;  /* 0x00000007de007c20 */ /* 0x000fe40008400000 */
[----:B------:R-:W4:Y:S04]  /*14d80*/  LDL.LU R222, [R1+0x134] ;  /* 0x0001340001de7983 */ /* 0x000f280000300800 */
[----:B------:R-:W-:Y:S01]  /*14d90*/  @!P5 STG.E.U8 desc[UR42][R26.64+0x89], R9 ;  /* 0x000089091a00d986 */ /* 0x000fe2000c10112a */
[----:B------:R-:W-:Y:S01]  /*14da0*/  ISETP.LT.OR P5, PT, R43, 0x92, !P3 ;  /* 0x000000922b00780c */ /* 0x000fe20005fa1670 */
[----:B------:R-:W-:Y:S01]  /*14db0*/  FMUL R2, R223, UR7 ;  /* 0x00000007df027c20 */ /* 0x000fe20008400000 */
[----:B0-----:R-:W-:Y:S01]  /*14dc0*/  F2FP.SATFINITE.E4M3.F32.PACK_AB_MERGE_C R3, RZ, R0, RZ ;  /* 0x00000000ff03723e */ /* 0x001fe200048070ff */
[----:B------:R0:W-:Y:S01]  /*14dd0*/  @!P6 STG.E.U8 desc[UR42][R26.64+0x88], R5 ;  /* 0x000088051a00e986 */ /* 0x0001e2000c10112a */
[----:B------:R-:W-:-:S02]  /*14de0*/  FMUL R0, R219, UR7 ;  /* 0x00000007db007c20 */ /* 0x000fc40008400000 */
[----:B------:R-:W-:Y:S01]  /*14df0*/  F2FP.SATFINITE.E4M3.F32.PACK_AB_MERGE_C R7, RZ, R2, RZ ;  /* 0x00000002ff07723e */ /* 0x000fe200048070ff */
[----:B------:R-:W4:Y:S02]  /*14e00*/  LDL.LU R223, [R1+0x138] ;  /* 0x0001380001df7983 */ /* 0x000f240000300800 */
[----:B0-----:R-:W-:-:S04]  /*14e10*/  F2FP.SATFINITE.E4M3.F32.PACK_AB_MERGE_C R5, RZ, R0, RZ ;  /* 0x00000000ff05723e */ /* 0x001fc800048070ff */
[----:B------:R0:W-:Y:S01]  /*14e20*/  @!P5 STG.E.U8 desc[UR42][R24.64+0x91], R7 ;  /* 0x000091071800d986 */ /* 0x0001e2000c10112a */
[----:B--2---:R-:W-:-:S03]  /*14e30*/  FMUL R2, R225, UR7 ;  /* 0x00000007e1027c20 */ /* 0x004fc60008400000 */
[----:B------:R-:W2:Y:S02]  /*14e40*/  LDL.LU R225, [R1+0x13c] ;  /* 0x00013c0001e17983 */ /* 0x000ea40000300800 */
[----:B------:R-:W-:Y:S01]  /*14e50*/  F2FP.SATFINITE.E4M3.F32.PACK_AB_MERGE_C R9, RZ, R2, RZ ;  /* 0x00000002ff09723e */ /* 0x000fe200048070ff */
[----:B---3--:R-:W-:Y:S02]  /*14e60*/  FMUL R0, R224, UR7 ;  /* 0x00000007e0007c20 */ /* 0x008fe40008400000 */
[----:B------:R-:W3:Y:S01]  /*14e70*/  LDL.LU R224, [R1+0x140] ;  /* 0x0001400001e07983 */ /* 0x000ee20000300800 */
[----:B----4-:R-:W-:Y:S02]  /*14e80*/  FMUL R2, R226, UR7 ;  /* 0x00000007e2027c20 */ /* 0x010fe40008400000 */
[----:B0-----:R-:W-:Y:S01]  /*14e90*/  F2FP.SATFINITE.E4M3.F32.PACK_AB_MERGE_C R7, RZ, R0, RZ ;  /* 0x00000000ff07723e */ /* 0x001fe200048070ff */
[----:B------:R-:W4:Y:S01]  /*14ea0*/  LDL.LU R226, [R1+0x144] ;  /* 0x0001440001e27983 */ /* 0x000f220000300800 */
[----:B------:R-:W-:-:S03]  /*14eb0*/  FMUL R0, R227, UR7 ;  /* 0x00000007e3007c20 */ /* 0x000fc60008400000 */
[----:B------:R-:W4:Y:S01]  /*14ec0*/  LDL.LU R227, [R1+0x148] ;  /* 0x0001480001e37983 */ /* 0x000f220000300800 */
[C---:B------:R-:W-:Y:S02]  /*14ed0*/  ISETP.LT.OR P6, PT, R43.reuse, 0x91, !P3 ;  /* 0x000000912b00780c */ /* 0x040fe40005fc1670 */
[C---:B------:R-:W-:Y:S01]  /*14ee0*/  ISETP.LT.OR P5, PT, R43.reuse, 0x92, !P2 ;  /* 0x000000922b00780c */ /* 0x040fe200057a1670 */
[----:B------:R-:W4:Y:S10]  /*14ef0*/  LDL.LU R219, [R1+0x14c] ;  /* 0x00014c0001db7983 */ /* 0x000f340000300800 */
[----:B------:R-:W-:Y:S01]  /*14f00*/  @!P6 STG.E.U8 desc[UR42][R24.64+0x90], R3 ;  /* 0x000090031800e986 */ /* 0x000fe2000c10112a */
[----:B------:R-:W-:-:S02]  /*14f10*/  ISETP.LT.OR P6, PT, R43, 0x91, !P2 ;  /* 0x000000912b00780c */ /* 0x000fc400057c1670 */
[----:B------:R-:W-:Y:S01]  /*14f20*/  F2FP.SATFINITE.E4M3.F32.PACK_AB_MERGE_C R11, RZ, R2, RZ ;  /* 0x00000002ff0b723e */ /* 0x000fe200048070ff */
[----:B------:R-:W-:Y:S01]  /*14f30*/  @!P5 STG.E.U8 desc[UR42][R26.64+0x91], R9 ;  /* 0x000091091a00d986 */ /* 0x000fe2000c10112a */
[----:B------:R-:W-:Y:S01]  /*14f40*/  FMUL R2, R220, UR7 ;  /* 0x00000007dc027c20 */ /* 0x000fe20008400000 */
[----:B------:R-:W-:-:S08]  /*14f50*/  ISETP.LT.OR P5, PT, R43, 0x99, !P2 ;  /* 0x000000992b00780c */ /* 0x000fd000057a1670 */
[----:B------:R0:W-:Y:S01]  /*14f60*/  @!P6 STG.E.U8 desc[UR42][R26.64+0x90], R5 ;  /* 0x000090051a00e986 */ /* 0x0001e2000c10112a */
[C---:B------:R-:W-:Y:S02]  /*14f70*/  ISETP.LT.OR P6, PT, R43.reuse, 0x99, !P3 ;  /* 0x000000992b00780c */ /* 0x040fe40005fc1670 */
[----:B------:R-:W-:Y:S02]  /*14f80*/  ISETP.LT.OR P3, PT, R43, 0x9a, !P3 ;  /* 0x0000009a2b00780c */ /* 0x000fe40005f61670 */
[----:B0-----:R-:W-:Y:S01]  /*14f90*/  F2FP.SATFINITE.E4M3.F32.PACK_AB_MERGE_C R5, RZ, R0, RZ ;  /* 0x00000000ff05723e */ /* 0x001fe200048070ff */
[----:B------:R-:W-:Y:S02]  /*14fa0*/  FMUL R0, R221, UR7 ;  /* 0x00000007dd007c20 */ /* 0x000fe40008400000 */
[----:B------:R-:W4:Y:S04]  /*14fb0*/  LDL.LU R221, [R1+0x150] ;  /* 0x0001500001dd7983 */ /* 0x000f280000300800 */
[----:B------:R-:W4:Y:S01]  /*14fc0*/  LDL.LU R220, [R1+0x154] ;  /* 0x0001540001dc7983 */ /* 0x000f220000300800 */
[----:B------:R-:W-:-:S03]  /*14fd0*/  FMUL R3, R222, UR7 ;  /* 0x00000007de037c20 */ /* 0x000fc60008400000 */
[----:B------:R0:W-:Y:S01]  /*14fe0*/  @!P6 STG.E.U8 desc[UR42][R24.64+0x98], R7 ;  /* 0x000098071800e986 */ /* 0x0001e2000c10112a */
[----:B------:R-:W-:-:S03]  /*14ff0*/  FMUL R4, R223, UR7 ;  /* 0x00000007df047c20 */ /* 0x000fc60008400000 */
[----:B------:R-:W4:Y:S01]  /*15000*/  LDL.LU R222, [R1+0x158] ;  /* 0x0001580001de7983 */ /* 0x000f220000300800 */
[----:B------:R-:W-:-:S03]  /*15010*/  F2FP.SATFINITE.E4M3.F32.PACK_AB_MERGE_C R9, RZ, R2, RZ ;  /* 0x00000002ff09723e */ /* 0x000fc600048070ff */
[----:B------:R1:W-:Y:S01]  /*15020*/  @!P3 STG.E.U8 desc[UR42][R24.64+0x99], R11 ;  /* 0x0000990b1800b986 */ /* 0x0003e2000c10112a */
[----:B0-----:R-:W-:-:S03]  /*15030*/  F2FP.SATFINITE.E4M3.F32.PACK_AB_MERGE_C R7, RZ, R0, RZ ;  /* 0x00000000ff07723e */ /* 0x001fc600048070ff */
[----:B------:R-:W4:Y:S04]  /*15040*/  LDL.LU R223, [R1+0x15c] ;  /* 0x00015c0001df7983 */ /* 0x000f280000300800 */
[----:B------:R0:W-:Y:S01]  /*15050*/  @!P5 STG.E.U8 desc[UR42][R26.64+0x98], R5 ;  /* 0x000098051a00d986 */ /* 0x0001e2000c10112a */
[----:B-1----:R-:W-:Y:S01]  /*15060*/  F2FP.SATFINITE.E4M3.F32.PACK_AB_MERGE_C R11, RZ, R3, RZ ;  /* 0x00000003ff0b723e */ /* 0x002fe200048070ff */
[----:B--2---:R-:W-:Y:S02]  /*15070*/  FMUL R0, R225, UR7 ;  /* 0x00000007e1007c20 */ /* 0x004fe40008400000 */
[----:B------:R-:W2:Y:S03]  /*15080*/  LDL.LU R225, [R1+0x160] ;  /* 0x0001600001e17983 */ /* 0x000ea60000300800 */
[----:B0-----:R-:W-:Y:S01]  /*15090*/  F2FP.SATFINITE.E4M3.F32.PACK_AB_MERGE_C R5, RZ, R0, RZ ;  /* 0x00000000ff05723e */ /* 0x001fe200048070ff */
[----:B---3--:R-:W-:-:S02]  /*150a0*/  FMUL R2, R224, UR7 ;  /* 0x00000007e0027c20 */ /* 0x008fc40008400000 */
[----:B------:R-:W3:Y:S01]  /*150b0*/  LDL.LU R224, [R1+0x164] ;  /* 0x0001640001e07983 */ /* 0x000ee20000300800 */
[----:B----4-:R-:W-:-:S03]  /*150c0*/  FMUL R3, R226, UR7 ;  /* 0x00000007e2037c20 */ /* 0x010fc60008400000 */
[----:B------:R-:W4:Y:S01]  /*150d0*/  LDL.LU R226, [R1+0x168] ;  /* 0x0001680001e27983 */ /* 0x000f220000300800 */
[----:B------:R-:W-:-:S03]  /*150e0*/  FMUL R0, R227, UR7 ;  /* 0x00000007e3007c20 */ /* 0x000fc60008400000 */
[----:B------:R-:W4:Y:S01]  /*150f0*/  LDL.LU R227, [R1+0x16c] ;  /* 0x00016c0001e37983 */ /* 0x000f220000300800 */
[C---:B------:R-:W-:Y:S02]  /*15100*/  ISETP.LT.OR P2, PT, R43.reuse, 0x9a, !P2 ;  /* 0x0000009a2b00780c */ /* 0x040fe40005741670 */
[C---:B------:R-:W-:Y:S02]  /*15110*/  ISETP.LT.OR P6, PT, R43.reuse, 0x81, !P1 ;  /* 0x000000812b00780c */ /* 0x040fe40004fc1670 */
[C---:B------:R-:W-:Y:S02]  /*15120*/  ISETP.LT.OR P3, PT, R43.reuse, 0x82, !P1 ;  /* 0x000000822b00780c */ /* 0x040fe40004f61670 */
[----:B------:R-:W-:-:S07]  /*15130*/  ISETP.LT.OR P5, PT, R43, 0x81, !P0 ;  /* 0x000000812b00780c */ /* 0x000fce00047a1670 */
[----:B------:R0:W-:Y:S01]  /*15140*/  @!P2 STG.E.U8 desc[UR42][R26.64+0x99], R7 ;  /* 0x000099071a00a986 */ /* 0x0001e2000c10112a */
[----:B------:R-:W-:-:S03]  /*15150*/  ISETP.LT.OR P2, PT, R43, 0x8a, !P1 ;  /* 0x0000008a2b00780c */ /* 0x000fc60004f41670 */
[----:B------:R1:W-:Y:S01]  /*15160*/  @!P6 STG.E.U8 desc[UR42][R28.64+0x80], R9 ;  /* 0x000080091c00e986 */ /* 0x0003e2000c10112a */
[----:B------:R-:W-:-:S03]  /*15170*/  ISETP.LT.OR P6, PT, R43, 0x82, !P0 ;  /* 0x000000822b00780c */ /* 0x000fc600047c1670 */
[----:B------:R1:W-:Y:S01]  /*15180*/  @!P3 STG.E.U8 desc[UR42][R28.64+0x81], R11 ;  /* 0x0000810b1c00b986 */ /* 0x0003e2000c10112a */
[C---:B------:R-:W-:Y:S02]  /*15190*/  ISETP.LT.OR P3, PT, R43.reuse, 0x89, !P1 ;  /* 0x000000892b00780c */ /* 0x040fe40004f61670 */
[----:B------:R-:W-:Y:S02]  /*151a0*/  F2FP.SATFINITE.E4M3.F32.PACK_AB_MERGE_C R13, RZ, R4, RZ ;  /* 0x00000004ff0d723e */ /* 0x000fe400048070ff */
[----:B0-----:R-:W-:Y:S02]  /*151b0*/  F2FP.SATFINITE.E4M3.F32.PACK_AB_MERGE_C R7, RZ, R2, RZ ;  /* 0x00000002ff07723e */ /* 0x001fe400048070ff */
[----:B-1----:R-:W-:Y:S01]  /*151c0*/  F2FP.SATFINITE.E4M3.F32.PACK_AB_MERGE_C R9, RZ, R3, RZ ;  /* 0x00000003ff09723e */ /* 0x002fe200048070ff */
[----:B------:R-:W-:Y:S01]  /*151d0*/  @!P5 STG.E.U8 desc[UR42][R30.64+0x80], R13 ;  /* 0x0000800d1e00d986 */ /* 0x000fe2000c10112a */
[----:B------:R-:W-:-:S03]  /*151e0*/  ISETP.LT.OR P5, PT, R43, 0x89, !P0 ;  /* 0x000000892b00780c */ /* 0x000fc600047a1670 */
[----:B------:R0:W-:Y:S01]  /*151f0*/  @!P6 STG.E.U8 desc[UR42][R30.64+0x81], R5 ;  /* 0x000081051e00e986 */ /* 0x0001e2000c10112a */
[----:B------:R-:W-:-:S03]  /*15200*/  ISETP.LT.OR P6, PT, R43, 0x8a, !P0 ;  /* 0x0000008a2b00780c */ /* 0x000fc600047c1670 */
[----:B------:R1:W-:Y:S01]  /*15210*/  @!P2 STG.E.U8 desc[UR42][R28.64+0x89], R9 ;  /* 0x000089091c00a986 */ /* 0x0003e2000c10112a */
[----:B------:R-:W-:Y:S01]  /*15220*/  ISETP.LT.OR P2, PT, R43, 0x92, !P1 ;  /* 0x000000922b00780c */ /* 0x000fe20004f41670 */
[----:B------:R-:W-:Y:S02]  /*15230*/  FMUL R2, R219, UR7 ;  /* 0x00000007db027c20 */ /* 0x000fe40008400000 */
[----:B------:R1:W-:Y:S01]  /*15240*/  @!P3 STG.E.U8 desc[UR42][R28.64+0x88], R7 ;  /* 0x000088071c00b986 */ /* 0x0003e2000c10112a */
[----:B------:R-:W-:Y:S01]  /*15250*/  ISETP.LT.OR P3, PT, R43, 0x91, !P1 ;  /* 0x000000912b00780c */ /* 0x000fe20004f61670 */
[----:B------:R-:W-:Y:S01]  /*15260*/  FMUL R3, R220, UR7 ;  /* 0x00000007dc037c20 */ /* 0x000fe20008400000 */
[----:B------:R-:W-:Y:S01]  /*15270*/  F2FP.SATFINITE.E4M3.F32.PACK_AB_MERGE_C R11, RZ, R0, RZ ;  /* 0x00000000ff0b723e */ /* 0x000fe200048070ff */
[----:B------:R-:W-:Y:S01]  /*15280*/  FMUL R0, R221, UR7 ;  /* 0x00000007dd007c20 */ /* 0x000fe20008400000 */
[----:B0-----:R-:W-:Y:S02]  /*15290*/  F2FP.SATFINITE.E4M3.F32.PACK_AB_MERGE_C R5, RZ, R2, RZ ;  /* 0x00000002ff05723e */ /* 0x001fe400048070ff */
[----:B-1----:R-:W-:Y:S01]  /*152a0*/  F2FP.SATFINITE.E4M3.F32.PACK_AB_MERGE_C R9, RZ, R3, RZ ;  /* 0x00000003ff09723e */ /* 0x002fe200048070ff */
[----:B------:R-:W-:Y:S01]  /*152b0*/  @!P5 STG.E.U8 desc[UR42][R30.64+0x88], R11 ;  /* 0x0000880b1e00d986 */ /* 0x000fe2000c10112a */
[----:B------:R-:W-:Y:S01]  /*152c0*/  F2FP.SATFINITE.E4M3.F32.PACK_AB_MERGE_C R7, RZ, R0, RZ ;  /* 0x00000000ff07723e */ /* 0x000fe200048070ff */
[----:B------:R-:W-:-:S02]  /*152d0*/  FMUL R0, R222, UR7 ;  /* 0x00000007de007c20 */ /* 0x000fc40008400000 */
[----:B------:R-:W-:Y:S01]  /*152e0*/  @!P6 STG.E.U8 desc[UR42][R30.64+0x89], R5 ;  /* 0x000089051e00e986 */ /* 0x000fe2000c10112a */
[C---:B------:R-:W-:Y:S02]  /*152f0*/  ISETP.LT.OR P5, PT, R43.reuse, 0x91, !P0 ;  /* 0x000000912b00780c */ /* 0x040fe400047a1670 */
[C---:B------:R-:W-:Y:S01]  /*15300*/  ISETP.LT.OR P6, PT, R43.reuse, 0x92, !P0 ;  /* 0x000000922b00780c */ /* 0x040fe200047c1670 */
[----:B------:R-:W-:Y:S01]  /*15310*/  @!P2 STG.E.U8 desc[UR42][R28.64+0x91], R9 ;  /* 0x000091091c00a986 */ /* 0x000fe2000c10112a */
[C---:B------:R-:W-:Y:S02]  /*15320*/  ISETP.LT.OR P2, PT, R43.reuse, 0x99, !P1 ;  /* 0x000000992b00780c */ /* 0x040fe40004f41670 */
[C---:B------:R-:W-:Y:S01]  /*15330*/  ISETP.LT.OR P1, PT, R43.reuse, 0x9a, !P1 ;  /* 0x0000009a2b00780c */ /* 0x040fe20004f21670 */
[----:B------:R0:W-:Y:S01]  /*15340*/  @!P3 STG.E.U8 desc[UR42][R28.64+0x90], R7 ;  /* 0x000090071c00b986 */ /* 0x0001e2000c10112a */
[----:B------:R-:W-:Y:S02]  /*15350*/  ISETP.LT.OR P3, PT, R43, 0x99, !P0 ;  /* 0x000000992b00780c */ /* 0x000fe40004761670 */
[----:B------:R-:W-:Y:S01]  /*15360*/  F2FP.SATFINITE.E4M3.F32.PACK_AB_MERGE_C R13, RZ, R0, RZ ;  /* 0x00000000ff0d723e */ /* 0x000fe200048070ff */
[----:B------:R-:W-:Y:S01]  /*15370*/  FMUL R0, R223, UR7 ;  /* 0x00000007df007c20 */ /* 0x000fe20008400000 */
[----:B------:R-:W-:-:S04]  /*15380*/  ISETP.LT.OR P0, PT, R43, 0x9a, !P0 ;  /* 0x0000009a2b00780c */ /* 0x000fc80004701670 */
[----:B0-----:R-:W-:Y:S01]  /*15390*/  F2FP.SATFINITE.E4M3.F32.PACK_AB_MERGE_C R7, RZ, R0, RZ ;  /* 0x00000000ff07723e */ /* 0x001fe200048070ff */
[----:B------:R0:W-:Y:S04]  /*153a0*/  @!P5 STG.E.U8 desc[UR42][R30.64+0x90], R13 ;  /* 0x0000900d1e00d986 */ /* 0x0001e8000c10112a */
[----:B------:R0:W-:Y:S01]  /*153b0*/  @!P6 STG.E.U8 desc[UR42][R30.64+0x91], R7 ;  /* 0x000091071e00e986 */ /* 0x0001e2000c10112a */
[----:B--2---:R-:W-:-:S05]  /*153c0*/  FMUL R2, R225, UR7 ;  /* 0x00000007e1027c20 */ /* 0x004fca0008400000 */
[----:B------:R-:W-:Y:S01]  /*153d0*/  F2FP.SATFINITE.E4M3.F32.PACK_AB_MERGE_C R9, RZ, R2, RZ ;  /* 0x00000002ff09723e */ /* 0x000fe200048070ff */
[----:B---3--:R-:W-:Y:S01]  /*153e0*/  FMUL R3, R224, UR7 ;  /* 0x00000007e0037c20 */ /* 0x008fe20008400000 */
[----:B----4-:R-:W-:Y:S01]  /*153f0*/  FMUL R4, R226, UR7 ;  /* 0x00000007e2047c20 */ /* 0x010fe20008400000 */
[----:B------:R-:W-:-:S03]  /*15400*/  FMUL R5, R227, UR7 ;  /* 0x00000007e3057c20 */ /* 0x000fc60008400000 */
[----:B------:R-:W-:Y:S02]  /*15410*/  F2FP.SATFINITE.E4M3.F32.PACK_AB_MERGE_C R3, RZ, R3, RZ ;  /* 0x00000003ff03723e */ /* 0x000fe400048070ff */
[----:B------:R-:W-:Y:S02]  /*15420*/  F2FP.SATFINITE.E4M3.F32.PACK_AB_MERGE_C R11, RZ, R4, RZ ;  /* 0x00000004ff0b723e */ /* 0x000fe400048070ff */
[----:B------:R-:W-:Y:S01]  /*15430*/  F2FP.SATFINITE.E4M3.F32.PACK_AB_MERGE_C R5, RZ, R5, RZ ;  /* 0x00000005ff05723e */ /* 0x000fe200048070ff */
[----:B------:R0:W-:Y:S04]  /*15440*/  @!P2 STG.E.U8 desc[UR42][R28.64+0x98], R9 ;  /* 0x000098091c00a986 */ /* 0x0001e8000c10112a */
[----:B------:R0:W-:Y:S04]  /*15450*/  @!P1 STG.E.U8 desc[UR42][R28.64+0x99], R3 ;  /* 0x000099031c009986 */ /* 0x0001e8000c10112a */
[----:B------:R0:W-:Y:S04]  /*15460*/  @!P3 STG.E.U8 desc[UR42][R30.64+0x98], R11 ;  /* 0x0000980b1e00b986 */ /* 0x0001e8000c10112a */
[----:B------:R0:W-:Y:S02]  /*15470*/  @!P0 STG.E.U8 desc[UR42][R30.64+0x99], R5 ;  /* 0x000099051e008986 */ /* 0x0001e4000c10112a */
.L_x_353:
[----:B------:R-:W-:Y:S05]  /*15480*/  BSYNC B0 ;  /* 0x0000000000007941 */ /* 0x000fea0003800000 */
.L_x_31:
[----:B0----5:R-:W2:Y:S04]  /*15490*/  LDL.LU R3, [R1+0x170] ;  /* 0x0001700001037983 */ /* 0x021ea80000300800 */
[----:B------:R-:W2:Y:S01]  /*154a0*/  LDL.LU R2, [R1+0x174] ;  /* 0x0001740001027983 */ /* 0x000ea20000300800 */
[----:B------:R-:W-:Y:S01]  /*154b0*/  ULDC UR12, c[0x0][0xc] ;  /* 0x00000300000c7ab9 */ /* 0x000fe20000000800 */
[----:B------:R-:W-:Y:S01]  /*154c0*/  ULDC UR13, c[0x0][0x10] ;  /* 0x00000400000d7ab9 */ /* 0x000fe20000000800 */
[----:B------:R-:W2:Y:S01]  /*154d0*/  LDC R5, c[0x0][0x14] ;  /* 0x00000500ff057b82 */ /* 0x000ea20000000800 */
[----:B------:R-:W-:Y:S01]  /*154e0*/  UIMAD.WIDE.U32 UR12, UR12, UR13, URZ ;  /* 0x0000000d0c0c72a5 */ /* 0x000fe2000f8e003f */
[----:B------:R-:W-:-:S05]  /*154f0*/  PRMT R0, RZ, 0x7610, R0 ;  /* 0x00007610ff007816 */ /* 0x000fca0000000000 */
[----:B--2---:R-:W-:-:S04]  /*15500*/  IMAD.WIDE.U32 R2, R5, UR12, R2 ;  /* 0x0000000c05027c25 */ /* 0x004fc8000f8e0002 */
[----:B------:R-:W-:Y:S01]  /*15510*/  IMAD R5, R5, UR13, RZ ;  /* 0x0000000d05057c24 */ /* 0x000fe2000f8e02ff */
[----:B------:R-:W-:Y:S01]  /*15520*/  ULDC.64 UR12, c[0x0][0x650] ;  /* 0x00019400000c7ab9 */ /* 0x000fe20000000a00 */
[----:B------:R-:W-:Y:S01]  /*15530*/  IMAD.MOV.U32 R11, RZ, RZ, R2 ;  /* 0x000000ffff0b7224 */ /* 0x000fe200078e0002 */
[----:B------:R-:W-:Y:S01]  /*15540*/  ISETP.GE.U32.AND P0, PT, R2, UR12, PT ;  /* 0x0000000c02007c0c */ /* 0x000fe2000bf06070 */
[----:B------:R-:W-:Y:S02]  /*15550*/  IMAD.IADD R13, R3, 0x1, R5 ;  /* 0x00000001030d7824 */ /* 0x000fe400078e0205 */
[----:B------:R-:W-:-:S03]  /*15560*/  IMAD.MOV.U32 R2, RZ, RZ, -0x1 ;  /* 0xffffffffff027424 */ /* 0x000fc600078e00ff */
[----:B------:R0:W-:Y:S01]  /*15570*/  STL [R1+0x170], R13 ;  /* 0x0001700d01007387 */ /* 0x0001e20000100800 */
[----:B------:R-:W-:Y:S01]  /*15580*/  ISETP.GE.U32.AND.EX P0, PT, R13, UR13, PT, P0 ;  /* 0x0000000d0d007c0c */ /* 0x000fe2000bf06100 */
[----:B------:R-:W-:Y:S02]  /*15590*/  UMOV UR13, 0xffffffff ;  /* 0xffffffff000d7882 */ /* 0x000fe40000000000 */
[----:B------:R0:W-:Y:S04]  /*155a0*/  STL [R1+0x174], R11 ;  /* 0x0001740b01007387 */ /* 0x0001e80000100800 */
[----:B------:R0:W-:Y:S06]  /*155b0*/  STL [R1+0x17c], R2 ;  /* 0x00017c0201007387 */ /* 0x0001ec0000100800 */
[----:B------:R-:W-:Y:S05]  /*155c0*/  @P0 BRA `(.L_x_354) ;  /* 0x0000000400740947 */ /* 0x000fea0003800000 */
[----:B------:R-:W2:Y:S01]  /*155d0*/  S2R R8, SR_CTAID.X ;  /* 0x0000000000087919 */ /* 0x000ea20000002500 */
[----:B------:R-:W-:Y:S01]  /*155e0*/  ULDC.64 UR18, c[0x0][0x628] ;  /* 0x00018a0000127ab9 */ /* 0x000fe20000000a00 */
[----:B------:R-:W0:Y:S01]  /*155f0*/  LDC R9, c[0x0][0x144] ;  /* 0x00005100ff097b82 */ /* 0x000e220000000800 */
[----:B------:R-:W-:Y:S01]  /*15600*/  ULDC UR11, c[0x0][0x150] ;  /* 0x00005400000b7ab9 */ /* 0x000fe20000000800 */
[----:B------:R-:W0:Y:S01]  /*15610*/  S2R R12, SR_CTAID.Y ;  /* 0x00000000000c7919 */ /* 0x000e220000002600 */
[----:B------:R-:W-:Y:S01]  /*15620*/  ISETP.NE.U32.AND P0, PT, RZ, UR18, PT ;  /* 0x00000012ff007c0c */ /* 0x000fe2000bf05070 */
[----:B------:R-:W-:Y:S01]  /*15630*/  ULDC UR21, c[0x0][0x630] ;  /* 0x00018c0000157ab9 */ /* 0x000fe20000000800 */
[----:B------:R-:W-:Y:S02]  /*15640*/  R2UR UR16, R11 ;  /* 0x000000000b1072ca */ /* 0x000fe400000e0000 */
[----:B------:R-:W-:Y:S01]  /*15650*/  ISETP.NE.AND.EX P0, PT, RZ, UR19, PT, P0 ;  /* 0x00000013ff007c0c */ /* 0x000fe2000bf05300 */
[----:B------:R-:W0:Y:S01]  /*15660*/  LDC.64 R6, c[0x0][0x620] ;  /* 0x00018800ff067b82 */ /* 0x000e220000000a00 */
[----:B------:R-:W-:-:S02]  /*15670*/  R2UR UR17, R13 ;  /* 0x000000000d1172ca */ /* 0x000fc400000e0000 */
[----:B--2---:R-:W-:-:S05]  /*15680*/  I2FP.F32.U32 R0, R8 ;  /* 0x0000000800007245 */ /* 0x004fca0000201000 */
[----:B------:R-:W-:-:S06]  /*15690*/  FMUL R0, R0, UR11 ;  /* 0x0000000b00007c20 */ /* 0x000fcc0008400000 */
[----:B------:R-:W2:Y:S01]  /*156a0*/  F2I.U32.TRUNC.NTZ R0, R0 ;  /* 0x0000000000007305 */ /* 0x000ea2000020f000 */
        /* <DEDUP_REMOVED lines=13> */
.L_x_355:
[----:B------:R-:W-:Y:S01]  /*15780*/  USHF.R.U64 UR13, UR16, UR21, UR17 ;  /* 0x00000015100d7299 */ /* 0x000fe20008001211 */
[----:B------:R-:W5:Y:S01]  /*15790*/  LDC.64 R20, c[0x0][0x640] ;  /* 0x00019000ff147b82 */ /* 0x000f620000000a00 */
[----:B------:R-:W-:Y:S01]  /*157a0*/  USHF.R.U32.HI UR11, URZ, UR21, UR17 ;  /* 0x000000153f0b7299 */ /* 0x000fe20008011611 */
[----:B--2---:R-:W-:Y:S02]  /*157b0*/  IMAD.MOV R10, RZ, RZ, -R0 ;  /* 0x000000ffff0a7224 */ /* 0x004fe400078e0a00 */
[----:B0-----:R-:W-:Y:S01]  /*157c0*/  IMAD.MOV.U32 R2, RZ, RZ, R11 ;  /* 0x000000ffff027224 */ /* 0x001fe200078e000b */
[----:B------:R-:W-:Y:S01]  /*157d0*/  IADD3 R5, P0, RZ, -UR13, RZ ;  /* 0x8000000dff057c10 */ /* 0x000fe2000ff1e0ff */
[----:B------:R-:W-:Y:S02]  /*157e0*/  IMAD R17, R9, R10, R8 ;  /* 0x0000000a09117224 */ /* 0x000fe400078e0208 */
[----:B------:R-:W0:Y:S02]  /*157f0*/  LDC R4, c[0x0][0x618] ;  /* 0x00018600ff047b82 */ /* 0x000e240000000800 */
[----:B------:R-:W-:Y:S01]  /*15800*/  IMAD.X R3, RZ, RZ, ~UR11, P0 ;  /* 0x8000000bff037e24 */ /* 0x000fe200080e06ff */
[----:B------:R-:W-:-:S03]  /*15810*/  ULDC UR11, c[0x0][0x154] ;  /* 0x00005500000b7ab9 */ /* 0x000fc60000000800 */
[-C--:B------:R-:W-:Y:S02]  /*15820*/  IMAD R0, R3, R6.reuse, RZ ;  /* 0x0000000603007224 */ /* 0x080fe400078e02ff */
[----:B------:R-:W2:Y:S01]  /*15830*/  LDC R14, c[0x0][0x608] ;  /* 0x00018200ff0e7b82 */ /* 0x000ea20000000800 */
[----:B------:R-:W-:Y:S02]  /*15840*/  IMAD.MOV.U32 R3, RZ, RZ, R13 ;  /* 0x000000ffff037224 */ /* 0x000fe400078e000d */
[----:B------:R-:W-:-:S05]  /*15850*/  IMAD.WIDE.U32 R2, R5, R6, R2 ;  /* 0x0000000605027225 */ /* 0x000fca00078e0002 */
[----:B------:R-:W1:Y:S01]  /*15860*/  LDC R18, c[0x0][0x658] ;  /* 0x00019600ff127b82 */ /* 0x000e620000000800 */
[----:B------:R-:W-:Y:S01]  /*15870*/  IMAD R5, R5, R7, R0 ;  /* 0x0000000705057224 */ /* 0x000fe200078e0200 */
[----:B------:R-:W-:Y:S01]  /*15880*/  I2FP.F32.U32 R0, R12 ;  /* 0x0000000c00007245 */ /* 0x000fe20000201000 */
[----:B------:R-:W-:Y:S01]  /*15890*/  IMAD.MOV.U32 R7, RZ, RZ, 0x1 ;  /* 0x00000001ff077424 */ /* 0x000fe200078e00ff */
[----:B-----5:R-:W-:Y:S01]  /*158a0*/  ISETP.NE.U32.AND P0, PT, R20, RZ, PT ;  /* 0x000000ff1400720c */ /* 0x020fe20003f05070 */
[----:B------:R-:W-:Y:S02]  /*158b0*/  IMAD.IADD R3, R3, 0x1, R5 ;  /* 0x0000000103037824 */ /* 0x000fe400078e0205 */
[----:B------:R-:W-:Y:S01]  /*158c0*/  FMUL R0, R0, UR11 ;  /* 0x0000000b00007c20 */ /* 0x000fe20008400000 */
[----:B------:R-:W3:Y:S01]  /*158d0*/  LDC R15, c[0x0][0x148] ;  /* 0x00005200ff0f7b82 */ /* 0x000ee20000000800 */
[----:B------:R-:W-:Y:S01]  /*158e0*/  ISETP.NE.AND.EX P0, PT, R21, RZ, PT, P0 ;  /* 0x000000ff1500720c */ /* 0x000fe20003f05300 */
[----:B------:R-:W-:Y:S01]  /*158f0*/  IMAD.MOV.U32 R5, RZ, RZ, -0x1 ;  /* 0xffffffffff057424 */ /* 0x000fe200078e00ff */
[-CC-:B0-----:R-:W-:Y:S01]  /*15900*/  SHF.R.U64 R10, R2, R4.reuse, R3.reuse ;  /* 0x00000004020a7219 */ /* 0x181fe20000001203 */
[----:B------:R0:W0:Y:S01]  /*15910*/  F2I.U32.TRUNC.NTZ R13, R0 ;  /* 0x00000000000d7305 */ /* 0x000022000020f000 */
[----:B------:R-:W-:-:S03]  /*15920*/  SHF.R.U32.HI R3, RZ, R4, R3 ;  /* 0x00000004ff037219 */ /* 0x000fc60000011603 */
[----:B------:R-:W0:Y:S01]  /*15930*/  LDC R16, c[0x0][0x600] ;  /* 0x00018000ff107b82 */ /* 0x000e220000000800 */
[-CC-:B--2---:R-:W-:Y:S02]  /*15940*/  SHF.R.U64 R8, R10, R14.reuse, R3.reuse ;  /* 0x0000000e0a087219 */ /* 0x184fe40000001203 */
[----:B------:R-:W-:-:S05]  /*15950*/  SHF.R.U32.HI R3, RZ, R14, R3 ;  /* 0x0000000eff037219 */ /* 0x000fca0000011603 */
[----:B------:R-:W2:Y:S01]  /*15960*/  LDC R22, c[0x0][0x648] ;  /* 0x00019200ff167b82 */ /* 0x000ea20000000800 */
[-CC-:B-1----:R-:W-:Y:S02]  /*15970*/  SHF.R.U64 R11, R8, R18.reuse, R3.reuse ;  /* 0x00000012080b7219 */ /* 0x182fe40000001203 */
[-C--:B------:R-:W-:Y:S02]  /*15980*/  SHF.L.U32 R5, R5, R18.reuse, RZ ;  /* 0x0000001205057219 */ /* 0x080fe400000006ff */
[-C--:B------:R-:W-:Y:S01]  /*15990*/  SHF.R.U32.HI R3, RZ, R18.reuse, R3 ;  /* 0x00000012ff037219 */ /* 0x080fe20000011603 */
[----:B------:R-:W-:Y:S01]  /*159a0*/  IMAD.MOV.U32 R2, RZ, RZ, R11 ;  /* 0x000000ffff027224 */ /* 0x000fe200078e000b */
[----:B------:R-:W-:Y:S01]  /*159b0*/  SHF.L.U32 R42, R7, R18, RZ ;  /* 0x00000012072a7219 */ /* 0x000fe200000006ff */
[----:B------:R-:W1:Y:S01]  /*159c0*/  LDC R23, c[0x0][0x638] ;  /* 0x00018e00ff177b82 */ /* 0x000e620000000800 */
[----:B------:R-:W-:-:S07]  /*159d0*/  LOP3.LUT R19, RZ, R5, RZ, 0x33, !PT ;  /* 0x00000005ff137212 */ /* 0x000fce00078e33ff */
[----:B------:R-:W0:Y:S01]  /*159e0*/  LDC R24, c[0x0][0x610] ;  /* 0x00018400ff187b82 */ /* 0x000e220000000800 */
[----:B------:R-:W-:Y:S05]  /*159f0*/  @!P0 BRA `(.L_x_356) ;  /* 0x0000000000288947 */ /* 0x000fea0003800000 */
[----:B0-----:R-:W0:Y:S02]  /*15a00*/  LDC R0, c[0x0][0x64c] ;  /* 0x00019300ff007b82 */ /* 0x001e240000000800 */
[----:B0-----:R-:W-:-:S05]  /*15a10*/  IADD3 R7, P0, R11, R0, RZ ;  /* 0x000000000b077210 */ /* 0x001fca0007f1e0ff */
        /* <DEDUP_REMOVED lines=8> */
.L_x_356:
[----:B0-2---:R-:W-:Y:S01]  /*15aa0*/  SHF.R.U64 R0, R2, R22, R3 ;  /* 0x0000001602007219 */ /* 0x005fe20000001203 */
[----:B------:R-:W-:Y:S01]  /*15ab0*/  VIADD R5, R16, 0xffffffff ;  /* 0xffffffff10057836 */ /* 0x000fe20000000000 */
[----:B------:R-:W-:Y:S01]  /*15ac0*/  LOP3.LUT R3, R8, R19, RZ, 0xc0, !PT ;  /* 0x0000001308037212 */ /* 0x000fe200078ec0ff */
[----:B------:R-:W-:Y:S02]  /*15ad0*/  IMAD.MOV R13, RZ, RZ, -R13 ;  /* 0x000000ffff0d7224 */ /* 0x000fe400078e0a0d */
[----:B------:R-:W-:Y:S02]  /*15ae0*/  IMAD.MOV R2, RZ, RZ, -R0 ;  /* 0x000000ffff027224 */ /* 0x000fe400078e0a00 */
[----:B------:R-:W-:Y:S01]  /*15af0*/  IMAD R42, R42, R0, R3 ;  /* 0x000000002a2a7224 */ /* 0x000fe200078e0203 */
[----:B------:R-:W-:Y:S01]  /*15b00*/  LOP3.LUT R3, R10, R5, RZ, 0xc0, !PT ;  /* 0x000000050a037212 */ /* 0x000fe200078ec0ff */
[----:B---3--:R-:W-:Y:S02]  /*15b10*/  @P4 IMAD R17, R15, R13, R12 ;  /* 0x0000000d0f114224 */ /* 0x008fe400078e020c */
[----:B-1----:R-:W-:-:S02]  /*15b20*/  IMAD R0, R2, R23, R11 ;  /* 0x0000001702007224 */ /* 0x002fc400078e020b */
[----:B------:R-:W-:Y:S02]  /*15b30*/  IMAD.MOV.U32 R2, RZ, RZ, 0x1 ;  /* 0x00000001ff027424 */ /* 0x000fe400078e00ff */
[----:B------:R-:W-:Y:S02]  /*15b40*/  IMAD R42, R42, R24, R17 ;  /* 0x000000182a2a7224 */ /* 0x000fe400078e0211 */
[----:B------:R-:W-:Y:S01]  /*15b50*/  IMAD R3, R0, R16, R3 ;  /* 0x0000001000037224 */ /* 0x000fe200078e0203 */
[----:B------:R-:W-:-:S04]  /*15b60*/  PRMT R0, R2, 0x7610, R0 ;  /* 0x0000761002007816 */ /* 0x000fc80000000000 */
[----:B------:R-:W-:Y:S02]  /*15b70*/  SEL R2, R3, R42, !P4 ;  /* 0x0000002a03027207 */ /* 0x000fe40006000000 */
[----:B------:R-:W-:-:S03]  /*15b80*/  SEL R42, R42, R3, !P4 ;  /* 0x000000032a2a7207 */ /* 0x000fc60006000000 */
[----:B------:R2:W-:Y:S04]  /*15b90*/  STL [R1+0x17c], R2 ;  /* 0x00017c0201007387 */ /* 0x0005e80000100800 */
.L_x_354:
[----:B------:R-:W-:Y:S01]  /*15ba0*/  UIADD3 UR5, UR10, UR5, URZ ;  /* 0x000000050a057290 */ /* 0x000fe2000fffe03f */
[----:B------:R0:W-:Y:S01]  /*15bb0*/  STL [R1+0x178], R42 ;  /* 0x0001782a01007387 */ /* 0x0001e20000100800 */
[----:B------:R-:W-:Y:S02]  /*15bc0*/  LOP3.LUT P0, RZ, R0, 0xff, RZ, 0xc0, !PT ;  /* 0x000000ff00ff7812 */ /* 0x000fe4000780c0ff */
[----:B------:R-:W-:Y:S02]  /*15bd0*/  USHF.R.U32.HI UR11, URZ, 0x1, UR5 ;  /* 0x000000013f0b7899 */ /* 0x000fe40008011605 */
[----:B------:R-:W-:Y:S02]  /*15be0*/  UISETP.GT.U32.AND UP0, UPT, UR5, 0x1, UPT ;  /* 0x000000010500788c */ /* 0x000fe4000bf04070 */
[----:B------:R-:W-:Y:S02]  /*15bf0*/  ULOP3.LUT UR11, UR11, 0x1, URZ, 0xc0, !UPT ;  /* 0x000000010b0b7892 */ /* 0x000fe4000f8ec03f */
[----:B------:R-:W-:-:S02]  /*15c00*/  UISETP.LT.U32.AND UP0, UPT, UR10, 0x2, UP0 ;  /* 0x000000020a00788c */ /* 0x000fc40008701070 */
[----:B------:R-:W-:Y:S02]  /*15c10*/  UISETP.NE.U32.AND UP1, UPT, UR11, 0x1, UPT ;  /* 0x000000010b00788c */ /* 0x000fe4000bf25070 */
[----:B------:R-:W-:Y:S02]  /*15c20*/  USEL UR12, URZ, 0x1, !UP0 ;  /* 0x000000013f0c7887 */ /* 0x000fe4000c000000 */
[----:B------:R-:W-:Y:S02]  /*15c30*/  UISETP.GT.U32.AND UP1, UPT, UR10, 0x1, !UP1 ;  /* 0x000000010a00788c */ /* 0x000fe4000cf24070 */
[----:B------:R-:W-:Y:S02]  /*15c40*/  ULOP3.LUT UR5, UR5, 0x1, URZ, 0xc0, !UPT ;  /* 0x0000000105057892 */ /* 0x000fe4000f8ec03f */
[----:B------:R-:W-:-:S04]  /*15c50*/  USEL UR11, URZ, 0x1, !UP1 ;  /* 0x000000013f0b7887 */ /* 0x000fc8000c800000 */
[----:B------:R-:W-:Y:S01]  /*15c60*/  ULOP3.LUT UR4, UR11, UR4, UR12, 0x96, !UPT ;  /* 0x000000040b047292 */ /* 0x000fe2000f8e960c */
[----:B0-----:R-:W-:Y:S11]  /*15c70*/  @P0 BRA `(.L_x_357) ;  /* 0xfffffeb000e00947 */ /* 0x001ff6000383ffff */
[----:B------:R-:W-:Y:S05]  /*15c80*/  EXIT ;  /* 0x000000000000794d */ /* 0x000fea0003800000 */
.L_x_3:
[----:B------:R-:W2:Y:S01]  /*15c90*/  LDL R15, [R1+0x174] ;  /* 0x00017400010f7983 */ /* 0x000ea20000100800 */
[----:B------:R-:W-:-:S03]  /*15ca0*/  ULDC.64 UR4, c[0x0][0x650] ;  /* 0x0001940000047ab9 */ /* 0x000fc60000000a00 */
[----:B------:R-:W3:Y:S01]  /*15cb0*/  LDL R18, [R1+0x170] ;  /* 0x0001700001127983 */ /* 0x000ee20000100800 */
[----:B------:R-:W-:Y:S01]  /*15cc0*/  PRMT R0, RZ, 0x7610, R0 ;  /* 0x00007610ff007816 */ /* 0x000fe20000000000 */
[----:B------:R-:W-:Y:S02]  /*15cd0*/  IMAD.MOV.U32 R4, RZ, RZ, -0x1 ;  /* 0xffffffffff047424 */ /* 0x000fe400078e00ff */
[----:B------:R-:W-:Y:S02]  /*15ce0*/  IMAD.MOV.U32 R5, RZ, RZ, -0x1 ;  /* 0xffffffffff057424 */ /* 0x000fe400078e00ff */
[----:B------:R-:W-:Y:S01]  /*15cf0*/  IMAD.MOV.U32 R6, RZ, RZ, -0x1 ;  /* 0xffffffffff067424 */ /* 0x000fe200078e00ff */
[----:B--2---:R-:W-:-:S04]  /*15d00*/  ISETP.GE.U32.AND P0, PT, R15, UR4, PT ;  /* 0x000000040f007c0c */ /* 0x004fc8000bf06070 */
[----:B---3--:R-:W-:-:S13]  /*15d10*/  ISETP.GE.U32.AND.EX P0, PT, R18, UR5, PT, P0 ;  /* 0x0000000512007c0c */ /* 0x008fda000bf06100 */
[----:B------:R-:W-:Y:S05]  /*15d20*/  @P0 BRA `(.L_x_358) ;  /* 0x0000000400640947 */ /* 0x000fea0003800000 */
[----:B------:R-:W0:Y:S01]  /*15d30*/  LDC.64 R12, c[0x0][0x628] ;  /* 0x00018a00ff0c7b82 */ /* 0x000e220000000a00 */
[----:B------:R-:W-:Y:S02]  /*15d40*/  IMAD.MOV.U32 R8, RZ, RZ, R15 ;  /* 0x000000ffff087224 */ /* 0x000fe400078e000f */
[----:B------:R-:W-:-:S05]  /*15d50*/  IMAD.MOV.U32 R9, RZ, RZ, R18 ;  /* 0x000000ffff097224 */ /* 0x000fca00078e0012 */
[----:B------:R-:W1:Y:S08]  /*15d60*/  LDC R14, c[0x0][0x630] ;  /* 0x00018c00ff0e7b82 */ /* 0x000e700000000800 */
[----:B------:R-:W2:Y:S01]  /*15d70*/  LDC.64 R16, c[0x0][0x620] ;  /* 0x00018800ff107b82 */ /* 0x000ea20000000a00 */
[----:B0-----:R-:W-:-:S04]  /*15d80*/  ISETP.NE.U32.AND P0, PT, R12, RZ, PT ;  /* 0x000000ff0c00720c */ /* 0x001fc80003f05070 */
[----:B------:R-:W-:-:S13]  /*15d90*/  ISETP.NE.AND.EX P0, PT, R13, RZ, PT, P0 ;  /* 0x000000ff0d00720c */ /* 0x000fda0003f05300 */
[----:B-12---:R-:W-:Y:S05]  /*15da0*/  @!P0 BRA `(.L_x_359) ;  /* 0x0000000000288947 */ /* 0x006fea0003800000 */
[----:B------:R-:W0:Y:S02]  /*15db0*/  LDC R0, c[0x0][0x634] ;  /* 0x00018d00ff007b82 */ /* 0x000e240000000800 */
        /* <DEDUP_REMOVED lines=9> */
.L_x_359:
[-CC-:B------:R-:W-:Y:S01]  /*15e50*/  SHF.R.U64 R11, R8, R14.reuse, R9.reuse ;  /* 0x0000000e080b7219 */ /* 0x180fe20000001209 */
[----:B------:R-:W0:Y:S01]  /*15e60*/  LDC R6, c[0x0][0x618] ;  /* 0x00018600ff067b82 */ /* 0x000e220000000800 */
[----:B------:R-:W-:Y:S01]  /*15e70*/  SHF.R.U32.HI R0, RZ, R14, R9 ;  /* 0x0000000eff007219 */ /* 0x000fe20000011609 */
[----:B------:R-:W-:Y:S01]  /*15e80*/  ULDC UR4, c[0x0][0x150] ;  /* 0x0000540000047ab9 */ /* 0x000fe20000000800 */
[----:B------:R-:W-:Y:S01]  /*15e90*/  IADD3 R3, P0, RZ, -R11, RZ ;  /* 0x8000000bff037210 */ /* 0x000fe20007f1e0ff */
[----:B------:R-:W-:Y:S01]  /*15ea0*/  IMAD.MOV.U32 R4, RZ, RZ, R15 ;  /* 0x000000ffff047224 */ /* 0x000fe200078e000f */
[----:B------:R-:W-:Y:S01]  /*15eb0*/  I2FP.F32.U32 R8, R2 ;  /* 0x0000000200087245 */ /* 0x000fe20000201000 */
[----:B------:R-:W-:Y:S02]  /*15ec0*/  IMAD.MOV.U32 R5, RZ, RZ, R18 ;  /* 0x000000ffff057224 */ /* 0x000fe400078e0012 */
[----:B------:R-:W1:Y:S01]  /*15ed0*/  LDC.64 R20, c[0x0][0x640] ;  /* 0x00019000ff147b82 */ /* 0x000e620000000a00 */
[----:B------:R-:W-:-:S02]  /*15ee0*/  IMAD.X R7, RZ, RZ, ~R0, P0 ;  /* 0x000000ffff077224 */ /* 0x000fc400000e0e00 */
[----:B------:R-:W-:Y:S01]  /*15ef0*/  FMUL R9, R8, UR4 ;  /* 0x0000000408097c20 */ /* 0x000fe20008400000 */
[----:B------:R-:W-:Y:S01]  /*15f00*/  IMAD.WIDE.U32 R4, R3, R16, R4 ;  /* 0x0000001003047225 */ /* 0x000fe200078e0004 */
[----:B------:R-:W-:-:S03]  /*15f10*/  ULDC UR4, c[0x0][0x154] ;  /* 0x0000550000047ab9 */ /* 0x000fc60000000800 */
[----:B------:R-:W-:Y:S01]  /*15f20*/  IMAD R0, R7, R16, RZ ;  /* 0x0000001007007224 */ /* 0x000fe200078e02ff */
[----:B------:R-:W2:Y:S01]  /*15f30*/  LDC R13, c[0x0][0x144] ;  /* 0x00005100ff0d7b82 */ /* 0x000ea20000000800 */
[----:B------:R-:W3:Y:S02]  /*15f40*/  F2I.U32.TRUNC.NTZ R9, R9 ;  /* 0x0000000900097305 */ /* 0x000ee4000020f000 */
[----:B------:R-:W-:-:S04]  /*15f50*/  IMAD R3, R3, R17, R0 ;  /* 0x0000001103037224 */ /* 0x000fc800078e0200 */
[----:B------:R-:W-:Y:S01]  /*15f60*/  IMAD.IADD R3, R5, 0x1, R3 ;  /* 0x0000000105037824 */ /* 0x000fe200078e0203 */
[----:B------:R-:W4:Y:S04]  /*15f70*/  LDC R12, c[0x0][0x608] ;  /* 0x00018200ff0c7b82 */ /* 0x000f280000000800 */
[----:B0-----:R-:W-:Y:S02]  /*15f80*/  SHF.R.U64 R8, R4, R6, R3 ;  /* 0x0000000604087219 */ /* 0x001fe40000001203 */
[----:B------:R-:W-:Y:S02]  /*15f90*/  I2FP.F32.U32 R4, R10 ;  /* 0x0000000a00047245 */ /* 0x000fe40000201000 */
[----:B------:R-:W0:Y:S01]  /*15fa0*/  LDC R7, c[0x0][0x658] ;  /* 0x00019600ff077b82 */ /* 0x000e220000000800 */
[----:B-1----:R-:W-:Y:S01]  /*15fb0*/  ISETP.NE.U32.AND P0, PT, R20, RZ, PT ;  /* 0x000000ff1400720c */ /* 0x002fe20003f05070 */
[----:B---3--:R-:W-:Y:S01]  /*15fc0*/  IMAD.MOV R0, RZ, RZ, -R9 ;  /* 0x000000ffff007224 */ /* 0x008fe200078e0a09 */
[----:B------:R-:W-:Y:S01]  /*15fd0*/  SHF.R.U32.HI R3, RZ, R6, R3 ;  /* 0x00000006ff037219 */ /* 0x000fe20000011603 */
[----:B------:R-:W-:Y:S01]  /*15fe0*/  FMUL R4, R4, UR4 ;  /* 0x0000000404047c20 */ /* 0x000fe20008400000 */
[----:B------:R-:W-:Y:S01]  /*15ff0*/  ISETP.NE.AND.EX P0, PT, R21, RZ, PT, P0 ;  /* 0x000000ff1500720c */ /* 0x000fe20003f05300 */
[----:B------:R-:W-:-:S02]  /*16000*/  IMAD.MOV.U32 R6, RZ, RZ, -0x1 ;  /* 0xffffffffff067424 */ /* 0x000fc400078e00ff */
[----:B------:R-:W1:Y:S01]  /*16010*/  LDC R17, c[0x0][0x148] ;  /* 0x00005200ff117b82 */ /* 0x000e620000000800 */
[----:B--2---:R-:W-:Y:S02]  /*16020*/  IMAD R19, R13, R0, R2 ;  /* 0x000000000d137224 */ /* 0x004fe400078e0202 */
[----:B------:R-:W-:-:S05]  /*16030*/  IMAD.MOV.U32 R2, RZ, RZ, 0x1 ;  /* 0x00000001ff027424 */ /* 0x000fca00078e00ff */
[----:B------:R-:W2:Y:S01]  /*16040*/  LDC R14, c[0x0][0x600] ;  /* 0x00018000ff0e7b82 */ /* 0x000ea20000000800 */
[-CC-:B----4-:R-:W-:Y:S02]  /*16050*/  SHF.R.U64 R13, R8, R12.reuse, R3.reuse ;  /* 0x0000000c080d7219 */ /* 0x190fe40000001203 */
[----:B------:R-:W-:Y:S02]  /*16060*/  SHF.R.U32.HI R0, RZ, R12, R3 ;  /* 0x0000000cff007219 */ /* 0x000fe40000011603 */
[----:B------:R3:W4:Y:S03]  /*16070*/  F2I.U32.TRUNC.NTZ R12, R4 ;  /* 0x00000004000c7305 */ /* 0x000726000020f000 */
[----:B------:R-:W1:Y:S01]  /*16080*/  LDC R16, c[0x0][0x648] ;  /* 0x00019200ff107b82 */ /* 0x000e620000000800 */
[-C--:B0-----:R-:W-:Y:S02]  /*16090*/  SHF.R.U64 R15, R13, R7.reuse, R0 ;  /* 0x000000070d0f7219 */ /* 0x081fe40000001200 */
[----:B------:R-:W-:-:S02]  /*160a0*/  SHF.L.U32 R6, R6, R7, RZ ;  /* 0x0000000706067219 */ /* 0x000fc400000006ff */
[-C--:B------:R-:W-:Y:S01]  /*160b0*/  SHF.L.U32 R22, R2, R7.reuse, RZ ;  /* 0x0000000702167219 */ /* 0x080fe200000006ff */
[----:B------:R-:W-:Y:S01]  /*160c0*/  IMAD.MOV.U32 R2, RZ, RZ, R15 ;  /* 0x000000ffff027224 */ /* 0x000fe200078e000f */
[----:B------:R-:W-:Y:S01]  /*160d0*/  SHF.R.U32.HI R3, RZ, R7, R0 ;  /* 0x00000007ff037219 */ /* 0x000fe20000011600 */
[----:B------:R-:W0:Y:S01]  /*160e0*/  LDC R18, c[0x0][0x638] ;  /* 0x00018e00ff127b82 */ /* 0x000e220000000800 */
[----:B------:R-:W-:-:S07]  /*160f0*/  LOP3.LUT R24, RZ, R6, RZ, 0x33, !PT ;  /* 0x00000006ff187212 */ /* 0x000fce00078e33ff */
[----:B------:R-:W0:Y:S01]  /*16100*/  LDC R23, c[0x0][0x610] ;  /* 0x00018400ff177b82 */ /* 0x000e220000000800 */
[----:B---34-:R-:W-:Y:S05]  /*16110*/  @!P0 BRA `(.L_x_360) ;  /* 0x0000000000288947 */ /* 0x018fea0003800000 */
[----:B------:R-:W3:Y:S02]  /*16120*/  LDC R0, c[0x0][0x64c] ;  /* 0x00019300ff007b82 */ /* 0x000ee40000000800 */
[----:B---3--:R-:W-:-:S05]  /*16130*/  IADD3 R7, P0, R15, R0, RZ ;  /* 0x000000000f077210 */ /* 0x008fca0007f1e0ff */
        /* <DEDUP_REMOVED lines=8> */
.L_x_360:
[----:B-1----:R-:W-:Y:S01]  /*161c0*/  SHF.R.U64 R3, R2, R16, R3 ;  /* 0x0000001002037219 */ /* 0x002fe20000001203 */
[----:B--2---:R-:W-:Y:S01]  /*161d0*/  VIADD R5, R14, 0xffffffff ;  /* 0xffffffff0e057836 */ /* 0x004fe20000000000 */
[----:B------:R-:W-:Y:S01]  /*161e0*/  LOP3.LUT R0, R13, R24, RZ, 0xc0, !PT ;  /* 0x000000180d007212 */ /* 0x000fe200078ec0ff */
[----:B------:R-:W-:Y:S02]  /*161f0*/  IMAD.MOV R12, RZ, RZ, -R12 ;  /* 0x000000ffff0c7224 */ /* 0x000fe400078e0a0c */
[----:B------:R-:W-:Y:S02]  /*16200*/  IMAD.MOV R2, RZ, RZ, -R3 ;  /* 0x000000ffff027224 */ /* 0x000fe400078e0a03 */
[----:B------:R-:W-:Y:S01]  /*16210*/  IMAD R4, R22, R3, R0 ;  /* 0x0000000316047224 */ /* 0x000fe200078e0200 */
[----:B------:R-:W-:Y:S01]  /*16220*/  LOP3.LUT R3, R8, R5, RZ, 0xc0, !PT ;  /* 0x0000000508037212 */ /* 0x000fe200078ec0ff */
[----:B------:R-:W-:Y:S02]  /*16230*/  @P4 IMAD R19, R17, R12, R10 ;  /* 0x0000000c11134224 */ /* 0x000fe400078e020a */
[----:B0-----:R-:W-:-:S02]  /*16240*/  IMAD R0, R2, R18, R15 ;  /* 0x0000001202007224 */ /* 0x001fc400078e020f */
[----:B------:R-:W-:Y:S02]  /*16250*/  IMAD R4, R4, R23, R19 ;  /* 0x0000001704047224 */ /* 0x000fe400078e0213 */
[----:B------:R-:W-:Y:S02]  /*16260*/  IMAD R3, R0, R14, R3 ;  /* 0x0000000e00037224 */ /* 0x000fe400078e0203 */
[----:B------:R-:W-:Y:S02]  /*16270*/  IMAD.MOV.U32 R2, RZ, RZ, 0x1 ;  /* 0x00000001ff027424 */ /* 0x000fe400078e00ff */
[----:B------:R-:W-:Y:S01]  /*16280*/  IMAD.MOV.U32 R6, RZ, RZ, R11 ;  /* 0x000000ffff067224 */ /* 0x000fe200078e000b */
[----:B------:R-:W-:Y:S02]  /*16290*/  SEL R5, R3, R4, !P4 ;  /* 0x0000000403057207 */ /* 0x000fe40006000000 */
[----:B------:R-:W-:Y:S02]  /*162a0*/  PRMT R0, R2, 0x7610, R0 ;  /* 0x0000761002007816 */ /* 0x000fe40000000000 */
[----:B------:R-:W-:-:S07]  /*162b0*/  SEL R4, R4, R3, !P4 ;  /* 0x0000000304047207 */ /* 0x000fce0006000000 */
.L_x_358:
[----:B------:R-:W-:-:S08]  /*162c0*/  NOP ;  /* 0x0000000000007918 */ /* 0x000fd00000000000 */
[----:B------:R-:W0:-:S00]  /*162d0*/  USETMAXREG.DEALLOC.CTAPOOL 0x28 ;  /* 0x00000028000079c8 */ /* 0x000e0000080e0500 */
[----:B------:R-:W-:-:S13]  /*162e0*/  ISETP.NE.AND P0, PT, RZ, UR7, PT ;  /* 0x00000007ff007c0c */ /* 0x000fda000bf05270 */
[----:B------:R-:W-:Y:S05]  /*162f0*/  @P0 EXIT ;  /* 0x000000000000094d */ /* 0x000fea0003800000 */
[----:B0-----:R-:W-:Y:S01]  /*16300*/  LOP3.LUT P0, RZ, R0, 0xff, RZ, 0xc0, !PT ;  /* 0x000000ff00ff7812 */ /* 0x001fe2000780c0ff */
[----:B------:R-:W-:Y:S02]  /*16310*/  IMAD.MOV.U32 R8, RZ, RZ, 0x1 ;  /* 0x00000001ff087424 */ /* 0x000fe400078e00ff */
[----:B------:R-:W-:-:S10]  /*16320*/  IMAD.MOV.U32 R0, RZ, RZ, RZ ;  /* 0x000000ffff007224 */ /* 0x000fd400078e00ff */
[----:B------:R-:W-:Y:S05]  /*16330*/  @!P0 BRA `(.L_x_361) ;  /* 0x0000000c00808947 */ /* 0x000fea0003800000 */
[----:B------:R-:W0:Y:S01]  /*16340*/  LDC R0, c[0x0][0x28c] ;  /* 0x0000a300ff007b82 */ /* 0x000e220000000800 */
[----:B------:R-:W1:Y:S01]  /*16350*/  S2R R2, SR_TID.X ;  /* 0x0000000000027919 */ /* 0x000e620000002100 */
[----:B------:R-:W-:Y:S01]  /*16360*/  ULDC UR5, c[0x0][0x658] ;  /* 0x0001960000057ab9 */ /* 0x000fe20000000800 */
[----:B------:R-:W-:Y:S01]  /*16370*/  UMOV UR7, 0xffffffff ;  /* 0xffffffff00077882 */ /* 0x000fe20000000000 */
[----:B------:R-:W-:Y:S01]  /*16380*/  UMOV UR9, 0x1 ;  /* 0x0000000100097882 */ /* 0x000fe20000000000 */
[----:B------:R-:W-:Y:S01]  /*16390*/  USHF.L.U32 UR10, UR7, UR5, URZ ;  /* 0x00000005070a7299 */ /* 0x000fe2000800063f */
[----:B------:R-:W-:Y:S01]  /*163a0*/  BSSY B0, `(.L_x_361) ;  /* 0x00000d9000007945 */ /* 0x000fe20003800000 */
[----:B------:R-:W-:Y:S01]  /*163b0*/  ULDC UR8, c[0x0][0xc] ;  /* 0x0000030000087ab9 */ /* 0x000fe20000000800 */
[----:B------:R-:W-:Y:S01]  /*163c0*/  USHF.L.U32 UR5, UR9, UR5, URZ ;  /* 0x0000000509057299 */ /* 0x000fe2000800063f */
[----:B------:R-:W-:Y:S01]  /*163d0*/  IMAD.MOV.U32 R11, RZ, RZ, 0x1 ;  /* 0x00000001ff0b7424 */ /* 0x000fe200078e00ff */
[----:B------:R-:W-:Y:S01]  /*163e0*/  ULDC UR4, c[0x0][0x600] ;  /* 0x0001800000047ab9 */ /* 0x000fe20000000800 */
[----:B------:R-:W-:Y:S01]  /*163f0*/  ULDC UR9, c[0x0][0x10] ;  /* 0x0000040000097ab9 */ /* 0x000fe20000000800 */
[----:B------:R-:W-:Y:S01]  /*16400*/  ULDC UR7, c[0x0][0x14] ;  /* 0x0000050000077ab9 */ /* 0x000fe20000000800 */
[----:B------:R-:W-:Y:S01]  /*16410*/  UIMAD.WIDE.U32 UR8, UR8, UR9, URZ ;  /* 0x00000009080872a5 */ /* 0x000fe2000f8e003f */
[----:B------:R-:W-:Y:S01]  /*16420*/  IMAD.MOV.U32 R8, RZ, RZ, 0x1 ;  /* 0x00000001ff087424 */ /* 0x000fe200078e00ff */
[----:B------:R-:W-:-:S02]  /*16430*/  ULOP3.LUT UR21, UR6, 0x2, URZ, 0xfc, !UPT ;  /* 0x0000000206157892 */ /* 0x000fc4000f8efc3f */
[----:B------:R-:W-:Y:S02]  /*16440*/  UIMAD.WIDE.U32 UR30, UR8, UR7, URZ ;  /* 0x00000007081e72a5 */ /* 0x000fe4000f8e003f */
[----:B------:R-:W-:Y:S02]  /*16450*/  UIMAD UR13, UR9, UR7, URZ ;  /* 0x00000007090d72a4 */ /* 0x000fe4000f8e023f */
[----:B------:R-:W-:Y:S02]  /*16460*/  UIADD3 UR4, UR4, -0x1, URZ ;  /* 0xffffffff04047890 */ /* 0x000fe4000fffe03f */
[----:B------:R-:W-:Y:S01]  /*16470*/  ULOP3.LUT UR7, URZ, UR10, URZ, 0x33, !UPT ;  /* 0x0000000a3f077292 */ /* 0x000fe2000f8e333f */
[----:B0-----:R-:W-:Y:S01]  /*16480*/  VIADD R0, R0, 0xff ;  /* 0x000000ff00007836 */ /* 0x001fe20000000000 */
[----:B------:R-:W-:Y:S01]  /*16490*/  UIADD3 UR13, UR31, UR13, URZ ;  /* 0x0000000d1f0d7290 */ /* 0x000fe2000fffe03f */
[----:B------:R-:W-:-:S03]  /*164a0*/  ULDC.64 UR38, c[0x0][0x198] ;  /* 0x0000660000267ab9 */ /* 0x000fc60000000a00 */
[----:B------:R-:W-:-:S04]  /*164b0*/  SHF.R.S32.HI R3, RZ, 0x1f, R0 ;  /* 0x0000001fff037819 */ /* 0x000fc80000011400 */
[----:B------:R-:W-:Y:S01]  /*164c0*/  LEA.HI R3, R3, R0, RZ, 0x8 ;  /* 0x0000000003037211 */ /* 0x000fe200078f40ff */
[----:B------:R-:W-:Y:S01]  /*164d0*/  IMAD.MOV.U32 R0, RZ, RZ, RZ ;  /* 0x000000ffff007224 */ /* 0x000fe200078e00ff */
[C---:B-1----:R-:W-:Y:S02]  /*164e0*/  LOP3.LUT P3, RZ, R2.reuse, 0x7f, RZ, 0xc0, !PT ;  /* 0x0000007f02ff7812 */ /* 0x042fe4000786c0ff */
[----:B------:R-:W-:Y:S02]  /*164f0*/  SHF.R.S32.HI R13, RZ, 0x8, R3 ;  /* 0x00000008ff0d7819 */ /* 0x000fe40000011403 */
[----:B------:R-:W-:-:S03]  /*16500*/  LOP3.LUT P0, RZ, R2, 0x1f, RZ, 0xc0, !PT ;  /* 0x0000001f02ff7812 */ /* 0x000fc6000780c0ff */
[----:B------:R-:W-:Y:S01]  /*16510*/  VIADD R10, R13, 0x1 ;  /* 0x000000010d0a7836 */ /* 0x000fe20000000000 */
[----:B------:R-:W-:-:S13]  /*16520*/  PLOP3.LUT P0, PT, P0, P3, PT, 0x8a, 0x0 ;  /* 0x000000000000781c */ /* 0x000fda0000707172 */
.L_x_373:
[----:B------:R-:W-:-:S03]  /*16530*/  UMOV UR8, 0xffffffff ;  /* 0xffffffff00087882 */ /* 0x000fc60000000000 */
[----:B------:R-:W-:Y:S05]  /*16540*/  BRA.DIV UR8, `(.L_x_362) ;  /* 0x0000000e08b07947 */ /* 0x000fea000b800000 */
[----:B------:R-:W-:-:S13]  /*16550*/  ELECT P1, URZ, PT ;  /* 0x00000000003f782f */ /* 0x000fda0003820000 */
.L_x_382:
[----:B------:R-:W0:Y:S01]  /*16560*/  LDC R2, c[0x0][0x28c] ;  /* 0x0000a300ff027b82 */ /* 0x000e220000000800 */
[----:B------:R-:W-:Y:S01]  /*16570*/  BSSY B1, `(.L_x_363) ;  /* 0x0000044000017945 */ /* 0x000fe20003800000 */
[----:B0-----:R-:W-:-:S13]  /*16580*/  ISETP.LT.OR P1, PT, R2, 0x1, !P1 ;  /* 0x000000010200780c */ /* 0x001fda0004f21670 */
[----:B------:R-:W-:Y:S05]  /*16590*/  @P1 BRA `(.L_x_364) ;  /* 0x0000000400041947 */ /* 0x000fea0003800000 */
[----:B------:R-:W-:Y:S02]  /*165a0*/  IMAD R9, R4, 0xc0, RZ ;  /* 0x000000c004097824 */ /* 0x000fe400078e02ff */
[----:B------:R-:W-:Y:S02]  /*165b0*/  IMAD R14, R5, 0xa0, RZ ;  /* 0x000000a0050e7824 */ /* 0x000fe400078e02ff */
[----:B------:R-:W-:Y:S02]  /*165c0*/  IMAD.MOV.U32 R16, RZ, RZ, RZ ;  /* 0x000000ffff107224 */ /* 0x000fe400078e00ff */
[----:B------:R-:W-:Y:S02]  /*165d0*/  IMAD.MOV.U32 R2, RZ, RZ, R10 ;  /* 0x000000ffff027224 */ /* 0x000fe400078e000a */
[----:B------:R-:W-:Y:S02]  /*165e0*/  IMAD.MOV.U32 R3, RZ, RZ, R8 ;  /* 0x000000ffff037224 */ /* 0x000fe400078e0008 */
[----:B------:R-:W-:-:S07]  /*165f0*/  IMAD.MOV.U32 R4, RZ, RZ, R0 ;  /* 0x000000ffff047224 */ /* 0x000fce00078e0000 */
.L_x_368:
[----:B------:R-:W0:Y:S01]  /*16600*/  S2R R12, SR_CgaCtaId ;  /* 0x00000000000c7919 */ /* 0x000e220000008800 */
[----:B------:R-:W-:Y:S01]  /*16610*/  MOV R5, 0x400 ;  /* 0x0000040000057802 */ /* 0x000fe20000000f00 */
[----:B------:R-:W1:Y:S03]  /*16620*/  @!P3 LDC R7, c[0x0][0x500] ;  /* 0x00014000ff07bb82 */ /* 0x000e660000000800 */
[----:B0-----:R-:W-:Y:S02]  /*16630*/  LEA R15, R12, R5, 0x18 ;  /* 0x000000050c0f7211 */ /* 0x001fe400078ec0ff */
[----:B------:R-:W-:-:S03]  /*16640*/  SHF.L.U32 R5, R3, 0x1f, RZ ;  /* 0x0000001f03057819 */ /* 0x000fc600000006ff */
[----:B------:R-:W-:-:S04]  /*16650*/  IMAD R12, R4, 0x8, R15 ;  /* 0x00000008040c7824 */ /* 0x000fc800078e020f */
[----:B------:R-:W0:Y:S02]  /*16660*/  SYNCS.PHASECHK.TRANS64.TRYWAIT P1, [R12+URZ+0x10], R5 ;  /* 0x000010050c0075a7 */ /* 0x000e24000802017f */
[----:B01----:R-:W-:Y:S05]  /*16670*/  @!P1 BRA `(.L_x_365) ;  /* 0x0000000c00849947 */ /* 0x003fea0003800000 */
.L_x_383:
[----:B------:R-:W-:Y:S01]  /*16680*/  UPRMT UR8, UR21, 0x9910, URZ ;  /* 0x0000991015087896 */ /* 0x000fe2000800003f */
[----:B------:R1:W-:Y:S03]  /*16690*/  @!P3 SYNCS.ARRIVE.TRANS64 RZ, [R12+URZ], R7 ;  /* 0x000000070cffb9a7 */ /* 0x0003e6000800003f */
[----:B------:R-:W-:-:S06]  /*166a0*/  UISETP.NE.AND UP0, UPT, UR8, 0x2, UPT ;  /* 0x000000020800788c */ /* 0x000fcc000bf05270 */
[----:B------:R-:W-:-:S13]  /*166b0*/  PLOP3.LUT P1, PT, PT, PT, UP0, 0x80, 0x0 ;  /* 0x000000000000781c */ /* 0x000fda0003f2f008 */
[----:B-1----:R-:W-:Y:S05]  /*166c0*/  @P1 BRA `(.L_x_366) ;  /* 0x0000000000041947 */ /* 0x002fea0003800000 */
[----:B------:R-:W-:Y:S01]  /*166d0*/  BPT.TRAP 0x1 ;  /* 0x000000040000795c */ /* 0x000fe20000300000 */
.L_x_366:
[----:B------:R-:W-:Y:S05]  /*166e0*/  @P0 BRA `(.L_x_367) ;  /* 0x0000000000040947 */ /* 0x000fea0003800000 */
[----:B------:R-:W-:Y:S01]  /*166f0*/  BPT.TRAP 0x1 ;  /* 0x000000040000795c */ /* 0x000fe20000300000 */
.L_x_367:
[--C-:B0-----:R-:W-:Y:S01]  /*16700*/  IMAD R5, R4, 0xc000, R15.reuse ;  /* 0x0000c00004057824 */ /* 0x101fe200078e020f */
[----:B------:R-:W-:Y:S01]  /*16710*/  R2UR UR34, R16 ;  /* 0x00000000102272ca */ /* 0x000fe200000e0000 */
[----:B------:R-:W-:Y:S01]  /*16720*/  IMAD R15, R4, 0xa000, R15 ;  /* 0x0000a000040f7824 */ /* 0x000fe200078e020f */
[----:B------:R-:W-:Y:S01]  /*16730*/  R2UR UR33, R12 ;  /* 0x000000000c2172ca */ /* 0x000fe200000e0000 */
[----:B------:R-:W-:Y:S01]  /*16740*/  VIADD R2, R2, 0xffffffff ;  /* 0xffffffff02027836 */ /* 0x000fe20000000000 */
[----:B------:R-:W-:Y:S01]  /*16750*/  R2UR UR24, R5 ;  /* 0x00000000051872ca */ /* 0x000fe200000e0000 */
[----:B------:R-:W-:Y:S01]  /*16760*/  UIADD3 UR14, UP0, UR38, 0xf0, URZ ;  /* 0x000000f0260e7890 */ /* 0x000fe2000ff1e03f */
[----:B------:R-:W-:Y:S01]  /*16770*/  R2UR UR8, R15 ;  /* 0x000000000f0872ca */ /* 0x000fe200000e0000 */
[----:B------:R-:W-:Y:S01]  /*16780*/  UIADD3 UR40, UP1, UR38, 0x1f0, URZ ;  /* 0x000001f026287890 */ /* 0x000fe2000ff3e03f */
[----:B------:R-:W-:Y:S01]  /*16790*/  R2UR UR36, R6 ;  /* 0x00000000062472ca */ /* 0x000fe200000e0000 */
[----:B------:R-:W-:Y:S01]  /*167a0*/  UIADD3.X UR15, URZ, UR39, URZ, UP0, !UPT ;  /* 0x000000273f0f7290 */ /* 0x000fe200087fe43f */
[----:B------:R-:W-:Y:S01]  /*167b0*/  R2UR UR35, R9 ;  /* 0x00000000092372ca */ /* 0x000fe200000e0000 */
[----:B------:R-:W-:Y:S01]  /*167c0*/  UIADD3.X UR41, URZ, UR39, URZ, UP1, !UPT ;  /* 0x000000273f297290 */ /* 0x000fe20008ffe43f */
[----:B------:R-:W-:Y:S01]  /*167d0*/  R2UR UR19, R14 ;  /* 0x000000000e1372ca */ /* 0x000fe200000e0000 */
[----:B------:R-:W-:Y:S01]  /*167e0*/  UIADD3 UR26, UR34, 0x80, URZ ;  /* 0x00000080221a7890 */ /* 0x000fe2000fffe03f */
[----:B------:R-:W-:Y:S01]  /*167f0*/  ISETP.GT.AND P2, PT, R2, 0x1, PT ;  /* 0x000000010200780c */ /* 0x000fe20003f44270 */
[----:B------:R-:W-:Y:S01]  /*16800*/  VIADD R4, R4, 0x1 ;  /* 0x0000000104047836 */ /* 0x000fe20000000000 */
[----:B------:R-:W-:Y:S01]  /*16810*/  UMOV UR22, 0x0 ;  /* 0x0000000000167882 */ /* 0x000fe20000000000 */
[----:B------:R-:W-:Y:S01]  /*16820*/  UIADD3 UR32, UR24, 0x100, URZ ;  /* 0x0000010018207890 */ /* 0x000fe2000fffe03f */
[----:B------:R-:W-:Y:S01]  /*16830*/  VIADD R16, R16, 0x100 ;  /* 0x0000010010107836 */ /* 0x000fe20000000000 */
[----:B------:R-:W-:Y:S01]  /*16840*/  UIADD3 UR24, UR24, 0x6100, URZ ;  /* 0x0000610018187890 */ /* 0x000fe2000fffe03f */
[----:B------:R-:W-:Y:S01]  /*16850*/  ISETP.NE.AND P1, PT, R4, 0x2, PT ;  /* 0x000000020400780c */ /* 0x000fe20003f25270 */
[----:B------:R-:W-:-:S02]  /*16860*/  UIADD3 UR16, UR8, 0x18100, URZ ;  /* 0x0001810008107890 */ /* 0x000fc4000fffe03f */
[----:B------:R-:W-:Y:S01]  /*16870*/  UIADD3 UR8, UR8, 0x1d100, URZ ;  /* 0x0001d10008087890 */ /* 0x000fe2000fffe03f */
[----:B------:R-:W-:Y:S01]  /*16880*/  SEL R12, RZ, 0x1, P1 ;  /* 0x00000001ff0c7807 */ /* 0x000fe20000800000 */
[----:B------:R-:W-:Y:S01]  /*16890*/  UMOV UR23, 0x10000000 ;  /* 0x1000000000177882 */ /* 0x000fe20000000000 */
[----:B------:R-:W-:Y:S01]  /*168a0*/  UMOV UR25, UR33 ;  /* 0x0000002100197c82 */ /* 0x000fe20008000000 */
[----:B------:R-:W-:Y:S01]  /*168b0*/  UMOV UR28, UR36 ;  /* 0x00000024001c7c82 */ /* 0x000fe20008000000 */
[----:B------:R-:W-:Y:S01]  /*168c0*/  UMOV UR27, UR35 ;  /* 0x00000023001b7c82 */ /* 0x000fe20008000000 */
[----:B------:R-:W-:Y:S01]  /*168d0*/  UMOV UR17, UR33 ;  /* 0x0000002100117c82 */ /* 0x000fe20008000000 */
[----:B------:R-:W-:Y:S01]  /*168e0*/  UMOV UR18, UR34 ;  /* 0x0000002200127c82 */ /* 0x000fe20008000000 */
[----:B------:R-:W-:Y:S01]  /*168f0*/  UMOV UR20, UR36 ;  /* 0x0000002400147c82 */ /* 0x000fe20008000000 */
[----:B------:R0:W-:Y:S01]  /*16900*/  UTMALDG.3D [UR32], [UR14], desc[UR22] ;  /* 0x000016200e0075b4 */ /* 0x0001e20008011000 */
[----:B------:R-:W-:Y:S01]  /*16910*/  UMOV UR9, UR33 ;  /* 0x0000002100097c82 */ /* 0x000fe20008000000 */
[----:B------:R-:W-:Y:S01]  /*16920*/  UMOV UR11, UR19 ;  /* 0x00000013000b7c82 */ /* 0x000fe20008000000 */
[----:B------:R-:W-:Y:S01]  /*16930*/  UMOV UR12, UR36 ;  /* 0x00000024000c7c82 */ /* 0x000fe20008000000 */
[----:B------:R-:W-:Y:S01]  /*16940*/  UMOV UR10, UR26 ;  /* 0x0000001a000a7c82 */ /* 0x000fe20008000000 */
[----:B------:R-:W-:-:S02]  /*16950*/  LOP3.LUT R3, R3, R12, RZ, 0x3c, !PT ;  /* 0x0000000c03037212 */ /* 0x000fc400078e3cff */
[----:B------:R-:W-:Y:S01]  /*16960*/  SEL R4, R4, RZ, P1 ;  /* 0x000000ff04047207 */ /* 0x000fe20000800000 */
[----:B------:R0:W-:Y:S01]  /*16970*/  UTMALDG.3D [UR24], [UR14], desc[UR22] ;  /* 0x000016180e0075b4 */ /* 0x0001e20008011000 */
[----:B------:R0:W-:Y:S01]  /*16980*/  UTMALDG.3D [UR16], [UR40], desc[UR22] ;  /* 0x00001610280075b4 */ /* 0x0001e20008011000 */
[----:B------:R0:W-:Y:S02]  /*16990*/  UTMALDG.3D [UR8], [UR40], desc[UR22] ;  /* 0x00001608280075b4 */ /* 0x0001e40008011000 */
[----:B0-----:R-:W-:Y:S05]  /*169a0*/  @P2 BRA `(.L_x_368) ;  /* 0xfffffffc00142947 */ /* 0x001fea000383ffff */
.L_x_364:
[----:B------:R-:W-:Y:S05]  /*169b0*/  BSYNC B1 ;  /* 0x0000000000017941 */ /* 0x000fea0003800000 */
.L_x_363:
[----:B------:R-:W2:Y:S01]  /*169c0*/  LDL.LU R18, [R1+0x170] ;  /* 0x0001700001127983 */ /* 0x000ea20000300800 */
[----:B------:R-:W-:Y:S01]  /*169d0*/  LOP3.LUT P2, RZ, R11, 0xff, RZ, 0xc0, !PT ;  /* 0x000000ff0bff7812 */ /* 0x000fe2000784c0ff */
[C---:B------:R-:W-:Y:S01]  /*169e0*/  IMAD.IADD R0, R13.reuse, 0x1, R0 ;  /* 0x000000010d007824 */ /* 0x040fe200078e0200 */
[----:B------:R-:W-:Y:S01]  /*169f0*/  ULDC.64 UR8, c[0x0][0x650] ;  /* 0x0001940000087ab9 */ /* 0x000fe20000000a00 */
[----:B------:R-:W3:Y:S01]  /*16a00*/  LDL.LU R17, [R1+0x174] ;  /* 0x0001740001117983 */ /* 0x000ee20000300800 */
[----:B------:R-:W-:Y:S01]  /*16a10*/  BSSY B1, `(.L_x_369) ;  /* 0x000006f000017945 */ /* 0x000fe20003800000 */
[----:B------:R-:W-:Y:S01]  /*16a20*/  IMAD.MOV.U32 R5, RZ, RZ, -0x1 ;  /* 0xffffffffff057424 */ /* 0x000fe200078e00ff */
[----:B------:R-:W-:Y:S01]  /*16a30*/  ISETP.GT.U32.AND P1, PT, R0, 0x1, PT ;  /* 0x000000010000780c */ /* 0x000fe20003f24070 */
[----:B------:R-:W-:Y:S01]  /*16a40*/  IMAD.MOV.U32 R6, RZ, RZ, -0x1 ;  /* 0xffffffffff067424 */ /* 0x000fe200078e00ff */
[----:B------:R-:W-:Y:S02]  /*16a50*/  SHF.R.U32.HI R2, RZ, 0x1, R0 ;  /* 0x00000001ff027819 */ /* 0x000fe40000011600 */
[----:B------:R-:W-:-:S02]  /*16a60*/  ISETP.LT.U32.AND P1, PT, R13, 0x2, P1 ;  /* 0x000000020d00780c */ /* 0x000fc40000f21070 */
[----:B------:R-:W-:Y:S01]  /*16a70*/  LOP3.LUT R2, R2, 0x1, RZ, 0xc0, !PT ;  /* 0x0000000102027812 */ /* 0x000fe200078ec0ff */
[----:B------:R-:W0:Y:S01]  /*16a80*/  @P2 S2R R4, SR_CgaCtaId ;  /* 0x0000000000042919 */ /* 0x000e220000008800 */
[----:B------:R-:W-:Y:S02]  /*16a90*/  @P2 MOV R3, 0x400 ;  /* 0x0000040000032802 */ /* 0x000fe40000000f00 */
[----:B------:R-:W-:Y:S02]  /*16aa0*/  LOP3.LUT R0, R0, 0x1, RZ, 0xc0, !PT ;  /* 0x0000000100007812 */ /* 0x000fe400078ec0ff */
[----:B------:R-:W-:Y:S02]  /*16ab0*/  PRMT R11, RZ, 0x7610, R11 ;  /* 0x00007610ff0b7816 */ /* 0x000fe4000000000b */
[----:B0-----:R-:W-:Y:S01]  /*16ac0*/  @P2 LEA R3, R4, R3, 0x18 ;  /* 0x0000000304032211 */ /* 0x001fe200078ec0ff */
[----:B------:R-:W-:-:S03]  /*16ad0*/  IMAD.MOV.U32 R4, RZ, RZ, -0x1 ;  /* 0xffffffffff047424 */ /* 0x000fc600078e00ff */
[----:B------:R0:W-:Y:S01]  /*16ae0*/  @P2 SYNCS.ARRIVE.TRANS64.A1T0 RZ, [R3+URZ+0x38], RZ ;  /* 0x000038ff03ff29a7 */ /* 0x0001e2000810003f */
[----:B------:R-:W-:-:S04]  /*16af0*/  ISETP.NE.U32.AND P2, PT, R2, 0x1, PT ;  /* 0x000000010200780c */ /* 0x000fc80003f45070 */
[----:B------:R-:W-:Y:S02]  /*16b00*/  ISETP.GT.U32.AND P2, PT, R13, 0x1, !P2 ;  /* 0x000000010d00780c */ /* 0x000fe40005744070 */
[----:B0-----:R-:W-:Y:S02]  /*16b10*/  SEL R3, RZ, 0x1, !P1 ;  /* 0x00000001ff037807 */ /* 0x001fe40004800000 */
[----:B------:R-:W-:-:S04]  /*16b20*/  SEL R2, RZ, 0x1, !P2 ;  /* 0x00000001ff027807 */ /* 0x000fc80005000000 */
[----:B------:R-:W-:Y:S02]  /*16b30*/  LOP3.LUT R8, R2, R8, R3, 0x96, !PT ;  /* 0x0000000802087212 */ /* 0x000fe400078e9603 */
[----:B------:R-:W-:Y:S02]  /*16b40*/  PRMT R2, RZ, 0x7610, R2 ;  /* 0x00007610ff027816 */ /* 0x000fe40000000002 */
[----:B---3--:R-:W-:-:S04]  /*16b50*/  IADD3 R17, P5, R17, UR30, RZ ;  /* 0x0000001e11117c10 */ /* 0x008fc8000ffbe0ff */
[----:B--2---:R-:W-:Y:S01]  /*16b60*/  IADD3.X R18, R18, UR13, RZ, P5, !PT ;  /* 0x0000000d12127c10 */ /* 0x004fe2000affe4ff */
[----:B------:R0:W-:Y:S01]  /*16b70*/  STL [R1+0x174], R17 ;  /* 0x0001741101007387 */ /* 0x0001e20000100800 */
[----:B------:R-:W-:-:S03]  /*16b80*/  ISETP.GE.U32.AND P5, PT, R17, UR8, PT ;  /* 0x0000000811007c0c */ /* 0x000fc6000bfa6070 */
[----:B------:R0:W-:Y:S01]  /*16b90*/  STL [R1+0x170], R18 ;  /* 0x0001701201007387 */ /* 0x0001e20000100800 */
[----:B------:R-:W-:-:S13]  /*16ba0*/  ISETP.GE.U32.AND.EX P1, PT, R18, UR9, PT, P5 ;  /* 0x0000000912007c0c */ /* 0x000fda000bf26150 */
[----:B0-----:R-:W-:Y:S05]  /*16bb0*/  @P1 BRA `(.L_x_370) ;  /* 0x0000000400501947 */ /* 0x001fea0003800000 */
[----:B------:R-:W-:Y:S01]  /*16bc0*/  ULDC.64 UR8, c[0x0][0x628] ;  /* 0x00018a0000087ab9 */ /* 0x000fe20000000a00 */
[----:B------:R-:W0:Y:S01]  /*16bd0*/  S2R R12, SR_CTAID.X ;  /* 0x00000000000c7919 */ /* 0x000e220000002500 */
[----:B------:R-:W-:Y:S01]  /*16be0*/  ISETP.NE.U32.AND P1, PT, RZ, UR8, PT ;  /* 0x00000008ff007c0c */ /* 0x000fe2000bf25070 */
[----:B------:R-:W-:Y:S01]  /*16bf0*/  ULDC UR11, c[0x0][0x630] ;  /* 0x00018c00000b7ab9 */ /* 0x000fe20000000800 */
[----:B------:R-:W-:Y:S01]  /*16c00*/  IMAD.MOV.U32 R2, RZ, RZ, R17 ;  /* 0x000000ffff027224 */ /* 0x000fe200078e0011 */
[----:B------:R-:W1:Y:S01]  /*16c10*/  S2R R9, SR_CTAID.Y ;  /* 0x0000000000097919 */ /* 0x000e620000002600 */
[----:B------:R-:W-:Y:S01]  /*16c20*/  ISETP.NE.AND.EX P1, PT, RZ, UR9, PT, P1 ;  /* 0x00000009ff007c0c */ /* 0x000fe2000bf25310 */
[----:B------:R-:W-:-:S12]  /*16c30*/  IMAD.MOV.U32 R3, RZ, RZ, R18 ;  /* 0x000000ffff037224 */ /* 0x000fd800078e0012 */
[----:B------:R-:W-:Y:S05]  /*16c40*/  @!P1 BRA `(.L_x_371) ;  /* 0x0000000000289947 */ /* 0x000fea0003800000 */
[----:B------:R-:W-:Y:S02]  /*16c50*/  ULDC UR10, c[0x0][0x634] ;  /* 0x00018d00000a7ab9 */ /* 0x000fe40000000800 */
[----:B------:R-:W-:-:S05]  /*16c60*/  IADD3 R7, P1, R17, UR10, RZ ;  /* 0x0000000a11077c10 */ /* 0x000fca000ff3e0ff */
[----:B------:R-:W-:-:S04]  /*16c70*/  IMAD.X R15, RZ, RZ, R18, P1 ;  /* 0x000000ffff0f7224 */ /* 0x000fc800008e0612 */
[----:B------:R-:W-:-:S04]  /*16c80*/  IMAD.WIDE.U32 R4, R15, UR8, RZ ;  /* 0x000000080f047c25 */ /* 0x000fc8000f8e00ff */
[----:B------:R-:W-:-:S04]  /*16c90*/  IMAD.WIDE.U32 R4, P1, R7, UR9, R4 ;  /* 0x0000000907047c25 */ /* 0x000fc8000f820004 */
[----:B------:R-:W-:-:S04]  /*16ca0*/  IMAD.WIDE.U32 R6, R7, UR8, RZ ;  /* 0x0000000807067c25 */ /* 0x000fc8000f8e00ff */
[----:B------:R-:W-:Y:S01]  /*16cb0*/  IMAD.X R3, RZ, RZ, RZ, P1 ;  /* 0x000000ffff037224 */ /* 0x000fe200008e06ff */
[----:B------:R-:W-:Y:S01]  /*16cc0*/  IADD3 RZ, P1, R7, R4, RZ ;  /* 0x0000000407ff7210 */ /* 0x000fe20007f3e0ff */
[----:B------:R-:W-:-:S04]  /*16cd0*/  IMAD.MOV.U32 R2, RZ, RZ, R5 ;  /* 0x000000ffff027224 */ /* 0x000fc800078e0005 */
[----:B------:R-:W-:-:S08]  /*16ce0*/  IMAD.WIDE.U32.X R2, R15, UR9, R2, P1 ;  /* 0x000000090f027c25 */ /* 0x000fd000088e0402 */
.L_x_371:
[--C-:B------:R-:W-:Y:S01]  /*16cf0*/  SHF.R.U64 R6, R2, UR11, R3.reuse ;  /* 0x0000000b02067c19 */ /* 0x100fe20008001203 */
[----:B------:R-:W-:Y:S01]  /*16d00*/  ULDC.64 UR8, c[0x0][0x620] ;  /* 0x0001880000087ab9 */ /* 0x000fe20000000a00 */
[----:B------:R-:W-:Y:S01]  /*16d10*/  SHF.R.U32.HI R2, RZ, UR11, R3 ;  /* 0x0000000bff027c19 */ /* 0x000fe20008011603 */
[----:B------:R-:W-:Y:S01]  /*16d20*/  IMAD.MOV.U32 R3, RZ, RZ, R18 ;  /* 0x000000ffff037224 */ /* 0x000fe200078e0012 */
[----:B------:R-:W-:Y:S01]  /*16d30*/  IADD3 R5, P1, RZ, -R6, RZ ;  /* 0x80000006ff057210 */ /* 0x000fe20007f3e0ff */
[----:B------:R-:W2:Y:S01]  /*16d40*/  LDC R19, c[0x0][0x144] ;  /* 0x00005100ff137b82 */ /* 0x000ea20000000800 */
[----:B0-----:R-:W-:Y:S01]  /*16d50*/  I2FP.F32.U32 R7, R12 ;  /* 0x0000000c00077245 */ /* 0x001fe20000201000 */
[----:B------:R-:W-:Y:S01]  /*16d60*/  ULDC.64 UR14, c[0x0][0x640] ;  /* 0x00019000000e7ab9 */ /* 0x000fe20000000a00 */
[----:B------:R-:W-:Y:S01]  /*16d70*/  ULDC UR10, c[0x0][0x608] ;  /* 0x00018200000a7ab9 */ /* 0x000fe20000000800 */
[----:B------:R-:W-:Y:S01]  /*16d80*/  IMAD.X R2, RZ, RZ, ~R2, P1 ;  /* 0x000000ffff027224 */ /* 0x000fe200008e0e02 */
[----:B------:R-:W-:-:S03]  /*16d90*/  ISETP.NE.U32.AND P1, PT, RZ, UR14, PT ;  /* 0x0000000eff007c0c */ /* 0x000fc6000bf25070 */
[----:B------:R-:W-:Y:S01]  /*16da0*/  IMAD R4, R2, UR8, RZ ;  /* 0x0000000802047c24 */ /* 0x000fe2000f8e02ff */
[----:B------:R-:W0:Y:S01]  /*16db0*/  LDC R14, c[0x0][0x148] ;  /* 0x00005200ff0e7b82 */ /* 0x000e220000000800 */
[----:B------:R-:W-:Y:S01]  /*16dc0*/  IMAD.MOV.U32 R2, RZ, RZ, R17 ;  /* 0x000000ffff027224 */ /* 0x000fe200078e0011 */
[----:B------:R-:W-:-:S03]  /*16dd0*/  ISETP.NE.AND.EX P1, PT, RZ, UR15, PT, P1 ;  /* 0x0000000fff007c0c */ /* 0x000fc6000bf25310 */
[----:B------:R-:W-:Y:S01]  /*16de0*/  IMAD.WIDE.U32 R2, R5, UR8, R2 ;  /* 0x0000000805027c25 */ /* 0x000fe2000f8e0002 */
[----:B------:R-:W-:-:S03]  /*16df0*/  ULDC UR8, c[0x0][0x150] ;  /* 0x0000540000087ab9 */ /* 0x000fc60000000800 */
[----:B------:R-:W-:Y:S02]  /*16e00*/  IMAD R5, R5, UR9, R4 ;  /* 0x0000000905057c24 */ /* 0x000fe4000f8e0204 */
[----:B------:R-:W-:Y:S01]  /*16e10*/  FMUL R4, R7, UR8 ;  /* 0x0000000807047c20 */ /* 0x000fe20008400000 */
[----:B------:R-:W-:Y:S01]  /*16e20*/  ULDC UR8, c[0x0][0x618] ;  /* 0x0001860000087ab9 */ /* 0x000fe20000000800 */
[----:B------:R-:W-:Y:S01]  /*16e30*/  ULDC UR9, c[0x0][0x154] ;  /* 0x0000550000097ab9 */ /* 0x000fe20000000800 */
[----:B------:R-:W-:-:S03]  /*16e40*/  IMAD.IADD R3, R3, 0x1, R5 ;  /* 0x0000000103037824 */ /* 0x000fc600078e0205 */
[----:B------:R-:W3:Y:S02]  /*16e50*/  F2I.U32.TRUNC.NTZ R4, R4 ;  /* 0x0000000400047305 */ /* 0x000ee4000020f000 */
[----:B------:R-:W-:Y:S02]  /*16e60*/  SHF.R.U64 R7, R2, UR8, R3 ;  /* 0x0000000802077c19 */ /* 0x000fe40008001203 */
[----:B-1----:R-:W-:-:S05]  /*16e70*/  I2FP.F32.U32 R2, R9 ;  /* 0x0000000900027245 */ /* 0x002fca0000201000 */
[----:B------:R-:W-:Y:S01]  /*16e80*/  FMUL R5, R2, UR9 ;  /* 0x0000000902057c20 */ /* 0x000fe20008400000 */
[----:B------:R-:W-:Y:S01]  /*16e90*/  SHF.R.U32.HI R2, RZ, UR8, R3 ;  /* 0x00000008ff027c19 */ /* 0x000fe20008011603 */
[----:B------:R-:W-:Y:S02]  /*16ea0*/  ULDC UR8, c[0x0][0x658] ;  /* 0x0001960000087ab9 */ /* 0x000fe40000000800 */
[----:B------:R1:W4:Y:S01]  /*16eb0*/  F2I.U32.TRUNC.NTZ R18, R5 ;  /* 0x0000000500127305 */ /* 0x000322000020f000 */
[----:B------:R-:W-:Y:S01]  /*16ec0*/  SHF.R.U64 R16, R7, UR10, R2 ;  /* 0x0000000a07107c19 */ /* 0x000fe20008001202 */
[----:B---3--:R-:W-:Y:S01]  /*16ed0*/  IMAD.MOV R4, RZ, RZ, -R4 ;  /* 0x000000ffff047224 */ /* 0x008fe200078e0a04 */
[----:B------:R-:W-:-:S03]  /*16ee0*/  SHF.R.U32.HI R3, RZ, UR10, R2 ;  /* 0x0000000aff037c19 */ /* 0x000fc60008011602 */
[----:B--2---:R-:W-:Y:S01]  /*16ef0*/  IMAD R19, R19, R4, R12 ;  /* 0x0000000413137224 */ /* 0x004fe200078e020c */
[--C-:B------:R-:W-:Y:S02]  /*16f00*/  SHF.R.U64 R15, R16, UR8, R3.reuse ;  /* 0x00000008100f7c19 */ /* 0x100fe40008001203 */
[----:B------:R-:W-:-:S03]  /*16f10*/  SHF.R.U32.HI R17, RZ, UR8, R3 ;  /* 0x00000008ff117c19 */ /* 0x000fc60008011603 */
[----:B------:R-:W-:Y:S02]  /*16f20*/  IMAD.MOV.U32 R2, RZ, RZ, R15 ;  /* 0x000000ffff027224 */ /* 0x000fe400078e000f */
[----:B------:R-:W-:Y:S01]  /*16f30*/  IMAD.MOV.U32 R3, RZ, RZ, R17 ;  /* 0x000000ffff037224 */ /* 0x000fe200078e0011 */
[----:B01--4-:R-:W-:Y:S06]  /*16f40*/  @!P1 BRA `(.L_x_372) ;  /* 0x0000000000289947 */ /* 0x013fec0003800000 */
[----:B------:R-:W-:Y:S02]  /*16f50*/  ULDC UR8, c[0x0][0x64c] ;  /* 0x0001930000087ab9 */ /* 0x000fe40000000800 */
[----:B------:R-:W-:-:S05]  /*16f60*/  IADD3 R3, P1, R15, UR8, RZ ;  /* 0x000000080f037c10 */ /* 0x000fca000ff3e0ff */
[----:B------:R-:W-:-:S04]  /*16f70*/  IMAD.X R17, RZ, RZ, R17, P1 ;  /* 0x000000ffff117224 */ /* 0x000fc800008e0611 */
[----:B------:R-:W-:-:S04]  /*16f80*/  IMAD.WIDE.U32 R4, R17, UR14, RZ ;  /* 0x0000000e11047c25 */ /* 0x000fc8000f8e00ff */
[----:B------:R-:W-:-:S04]  /*16f90*/  IMAD.WIDE.U32 R4, P1, R3, UR15, R4 ;  /* 0x0000000f03047c25 */ /* 0x000fc8000f820004 */
[----:B------:R-:W-:-:S04]  /*16fa0*/  IMAD.WIDE.U32 R2, R3, UR14, RZ ;  /* 0x0000000e03027c25 */ /* 0x000fc8000f8e00ff */
[----:B------:R-:W-:Y:S01]  /*16fb0*/  IMAD.MOV.U32 R2, RZ, RZ, R5 ;  /* 0x000000ffff027224 */ /* 0x000fe200078e0005 */
[----:B------:R-:W-:Y:S01]  /*16fc0*/  IADD3 RZ, P2, R3, R4, RZ ;  /* 0x0000000403ff7210 */ /* 0x000fe20007f5e0ff */
[----:B------:R-:W-:-:S04]  /*16fd0*/  IMAD.X R3, RZ, RZ, RZ, P1 ;  /* 0x000000ffff037224 */ /* 0x000fc800008e06ff */
[----:B------:R-:W-:-:S08]  /*16fe0*/  IMAD.WIDE.U32.X R2, R17, UR15, R2, P2 ;  /* 0x0000000f11027c25 */ /* 0x000fd000090e0402 */
.L_x_372:
[----:B------:R-:W-:Y:S01]  /*16ff0*/  ULDC UR8, c[0x0][0x648] ;  /* 0x0001920000087ab9 */ /* 0x000fe20000000800 */
[----:B------:R-:W-:Y:S01]  /*17000*/  LOP3.LUT R16, R16, UR7, RZ, 0xc0, !PT ;  /* 0x0000000710107c12 */ /* 0x000fe2000f8ec0ff */
[----:B------:R-:W-:Y:S01]  /*17010*/  IMAD.MOV R18, RZ, RZ, -R18 ;  /* 0x000000ffff127224 */ /* 0x000fe200078e0a12 */
[----:B------:R-:W-:Y:S01]  /*17020*/  SHF.R.U64 R3, R2, UR8, R3 ;  /* 0x0000000802037c19 */ /* 0x000fe20008001203 */
[----:B------:R-:W-:Y:S01]  /*17030*/  ULDC UR8, c[0x0][0x638] ;  /* 0x00018e0000087ab9 */ /* 0x000fe20000000800 */
[----:B------:R-:W-:Y:S01]  /*17040*/  LOP3.LUT R12, R7, UR4, RZ, 0xc0, !PT ;  /* 0x00000004070c7c12 */ /* 0x000fe2000f8ec0ff */
[----:B------:R-:W-:Y:S01]  /*17050*/  @P4 IMAD R19, R14, R18, R9 ;  /* 0x000000120e134224 */ /* 0x000fe200078e0209 */
[----:B------:R-:W-:Y:S01]  /*17060*/  ULDC UR9, c[0x0][0x610] ;  /* 0x0001840000097ab9 */ /* 0x000fe20000000800 */
[----:B------:R-:W-:Y:S02]  /*17070*/  IMAD.MOV R2, RZ, RZ, -R3 ;  /* 0x000000ffff027224 */ /* 0x000fe400078e0a03 */
[----:B------:R-:W-:-:S02]  /*17080*/  IMAD R4, R3, UR5, R16 ;  /* 0x0000000503047c24 */ /* 0x000fc4000f8e0210 */
[----:B------:R-:W-:Y:S01]  /*17090*/  IMAD R15, R2, UR8, R15 ;  /* 0x00000008020f7c24 */ /* 0x000fe2000f8e020f */
[----:B------:R-:W-:Y:S01]  /*170a0*/  ULDC UR8, c[0x0][0x600] ;  /* 0x0001800000087ab9 */ /* 0x000fe20000000800 */
[----:B------:R-:W-:Y:S02]  /*170b0*/  IMAD R4, R4, UR9, R19 ;  /* 0x0000000904047c24 */ /* 0x000fe4000f8e0213 */
[----:B------:R-:W-:Y:S02]  /*170c0*/  IMAD R15, R15, UR8, R12 ;  /* 0x000000080f0f7c24 */ /* 0x000fe4000f8e020c */
[----:B------:R-:W-:-:S03]  /*170d0*/  IMAD.MOV.U32 R2, RZ, RZ, 0x1 ;  /* 0x00000001ff027424 */ /* 0x000fc600078e00ff */
[----:B------:R-:W-:Y:S02]  /*170e0*/  SEL R5, R15, R4, !P4 ;  /* 0x000000040f057207 */ /* 0x000fe40006000000 */
[----:B------:R-:W-:-:S07]  /*170f0*/  SEL R4, R4, R15, !P4 ;  /* 0x0000000f04047207 */ /* 0x000fce0006000000 */
.L_x_370:
[----:B------:R-:W-:Y:S05]  /*17100*/  BSYNC B1 ;  /* 0x0000000000017941 */ /* 0x000fea0003800000 */
.L_x_369:
[----:B------:R-:W-:-:S13]  /*17110*/  LOP3.LUT P1, RZ, R2, 0xff, RZ, 0xc0, !PT ;  /* 0x000000ff02ff7812 */ /* 0x000fda000782c0ff */
[----:B------:R-:W-:Y:S05]  /*17120*/  @P1 BRA `(.L_x_373) ;  /* 0xfffffff400001947 */ /* 0x000fea000383ffff */
[----:B------:R-:W-:Y:S05]  /*17130*/  BSYNC B0 ;  /* 0x0000000000007941 */ /* 0x000fea0003800000 */
.L_x_361:
[----:B------:R-:W-:-:S03]  /*17140*/  UMOV UR8, 0xffffffff ;  /* 0xffffffff00087882 */ /* 0x000fc60000000000 */
[----:B------:R-:W-:Y:S05]  /*17150*/  BRA.DIV UR8, `(.L_x_374) ;  /* 0x0000000208e07947 */ /* 0x000fea000b800000 */
[----:B------:R-:W-:-:S13]  /*17160*/  ELECT P0, URZ, PT ;  /* 0x00000000003f782f */ /* 0x000fda0003800000 */
.L_x_386:
[----:B------:R-:W-:Y:S04]  /*17170*/  BSSY B0, `(.L_x_375) ;  /* 0x000001a000007945 */ /* 0x000fe80003800000 */
[----:B------:R-:W-:Y:S05]  /*17180*/  @!P0 BRA `(.L_x_376) ;  /* 0x0000000000608947 */ /* 0x000fea0003800000 */
[----:B------:R-:W-:-:S04]  /*17190*/  ULOP3.LUT UR8, UR6, 0x2, URZ, 0xfc, !UPT ;  /* 0x0000000206087892 */ /* 0x000fc8000f8efc3f */
[----:B------:R-:W-:-:S06]  /*171a0*/  UISETP.NE.AND UP0, UPT, UR8, 0x3, UPT ;  /* 0x000000030800788c */ /* 0x000fcc000bf05270 */
[----:B------:R-:W-:-:S13]  /*171b0*/  PLOP3.LUT P0, PT, PT, PT, UP0, 0x80, 0x0 ;  /* 0x000000000000781c */ /* 0x000fda0003f0f008 */
[----:B------:R-:W-:Y:S05]  /*171c0*/  @!P0 BRA `(.L_x_377) ;  /* 0x0000000000048947 */ /* 0x000fea0003800000 */
[----:B------:R-:W-:Y:S01]  /*171d0*/  BPT.TRAP 0x1 ;  /* 0x000000040000795c */ /* 0x000fe20000300000 */
.L_x_377:
[----:B------:R-:W0:Y:S01]  /*171e0*/  S2R R3, SR_CgaCtaId ;  /* 0x0000000000037919 */ /* 0x000e220000008800 */
[----:B------:R-:W-:-:S04]  /*171f0*/  MOV R2, 0x400 ;  /* 0x0000040000027802 */ /* 0x000fc80000000f00 */
[----:B0-----:R-:W-:Y:S02]  /*17200*/  LEA R3, R3, R2, 0x18 ;  /* 0x0000000203037211 */ /* 0x001fe400078ec0ff */
[----:B------:R-:W-:-:S03]  /*17210*/  SHF.L.U32 R2, R8, 0x1f, RZ ;  /* 0x0000001f08027819 */ /* 0x000fc600000006ff */
[----:B------:R-:W-:-:S04]  /*17220*/  VIADD R3, R3, 0x10 ;  /* 0x0000001003037836 */ /* 0x000fc80000000000 */
[C---:B------:R-:W-:Y:S02]  /*17230*/  IMAD R7, R0.reuse, 0x8, R3 ;  /* 0x0000000800077824 */ /* 0x040fe400078e0203 */
[----:B------:R-:W-:Y:S02]  /*17240*/  VIADD R0, R0, 0x1 ;  /* 0x0000000100007836 */ /* 0x000fe40000000000 */
[----:B------:R-:W0:Y:S03]  /*17250*/  SYNCS.PHASECHK.TRANS64.TRYWAIT P0, [R7+URZ], R2 ;  /* 0x00000002070075a7 */ /* 0x000e26000800017f */
[----:B------:R-:W-:-:S04]  /*17260*/  ISETP.NE.AND P1, PT, R0, 0x2, PT ;  /* 0x000000020000780c */ /* 0x000fc80003f25270 */
[----:B------:R-:W-:Y:S02]  /*17270*/  SEL R5, RZ, 0x1, P1 ;  /* 0x00000001ff057807 */ /* 0x000fe40000800000 */
[----:B------:R-:W-:Y:S02]  /*17280*/  SEL R0, R0, RZ, P1 ;  /* 0x000000ff00007207 */ /* 0x000fe40000800000 */
[----:B------:R-:W-:Y:S01]  /*17290*/  LOP3.LUT R5, R8, R5, RZ, 0x3c, !PT ;  /* 0x0000000508057212 */ /* 0x000fe200078e3cff */
[----:B0-----:R-:W-:Y:S06]  /*172a0*/  @!P0 BRA `(.L_x_378) ;  /* 0x0000000000b08947 */ /* 0x001fec0003800000 */
.L_x_387:
[----:B------:R-:W-:Y:S01]  /*172b0*/  IMAD R3, R0, 0x8, R3 ;  /* 0x0000000800037824 */ /* 0x000fe200078e0203 */
[----:B------:R-:W-:-:S07]  /*172c0*/  SHF.L.U32 R0, R5, 0x1f, RZ ;  /* 0x0000001f05007819 */ /* 0x000fce00000006ff */
.L_x_379:
[----:B-1----:R1:W2:Y:S02]  /*172d0*/  SYNCS.PHASECHK.TRANS64.TRYWAIT P0, [R3+URZ], R0 ;  /* 0x00000000030075a7 */ /* 0x0022a4000800017f */
[----:B--2---:R-:W-:Y:S05]  /*172e0*/  @!P0 NANOSLEEP.SYNCS 0x989680 ;  /* 0x009896800000895d */ /* 0x004fea0003900000 */
[----:B------:R-:W2:Y:S02]  /*172f0*/  @!P0 SYNCS.PHASECHK.TRANS64 P0, [R3+URZ], R0 ;  /* 0x00000000030085a7 */ /* 0x000ea4000800007f */
[----:B--2---:R-:W-:Y:S05]  /*17300*/  @!P0 BRA `(.L_x_379) ;  /* 0xfffffffc00f08947 */ /* 0x004fea000383ffff */
.L_x_376:
[----:B------:R-:W-:Y:S05]  /*17310*/  BSYNC B0 ;  /* 0x0000000000007941 */ /* 0x000fea0003800000 */
.L_x_375:
[----:B------:R-:W-:Y:S05]  /*17320*/  EXIT ;  /* 0x000000000000794d */ /* 0x000fea0003800000 */
.L_x_17:
[----:B-1----:R-:W-:-:S04]  /*17330*/  IMAD.U32 R3, RZ, RZ, UR14 ;  /* 0x0000000eff037e24 */ /* 0x002fc8000f8e00ff */
[----:B------:R1:W3:Y:S03]  /*17340*/  SYNCS.PHASECHK.TRANS64.TRYWAIT P0, [R3+URZ], R0 ;  /* 0x00000000030075a7 */ /* 0x0002e6000800017f */
[----:B---3--:R-:W-:Y:S05]  /*17350*/  @!P0 NANOSLEEP.SYNCS 0x989680 ;  /* 0x009896800000895d */ /* 0x008fea0003900000 */
[----:B------:R-:W3:Y:S02]  /*17360*/  @!P0 SYNCS.PHASECHK.TRANS64 P0, [R3+URZ], R0 ;  /* 0x00000000030085a7 */ /* 0x000ee4000800007f */
[----:B---3--:R-:W-:Y:S05]  /*17370*/  @!P0 BRA `(.L_x_17) ;  /* 0xfffffffc00ec8947 */ /* 0x008fea000383ffff */
[----:B------:R-:W-:Y:S05]  /*17380*/  BRA `(.L_x_16) ;  /* 0xfffffea800e87947 */ /* 0x000fea000383ffff */
.L_x_23:
[----:B-----5:R4:W-:Y:S02]  /*17390*/  STL [R1+0x180], R0 ;  /* 0x0001800001007387 */ /* 0x0209e40000100800 */
[----:B----4-:R-:W-:-:S04]  /*173a0*/  IMAD.U32 R0, RZ, RZ, UR17 ;  /* 0x00000011ff007e24 */ /* 0x010fc8000f8e00ff */
[----:B------:R4:W0:Y:S03]  /*173b0*/  SYNCS.PHASECHK.TRANS64.TRYWAIT P0, [R0+URZ], R229 ;  /* 0x000000e5000075a7 */ /* 0x000826000800017f */
[----:B0-----:R-:W-:Y:S05]  /*173c0*/  @!P0 NANOSLEEP.SYNCS 0x989680 ;  /* 0x009896800000895d */ /* 0x001fea0003900000 */
[----:B------:R4:W0:Y:S02]  /*173d0*/  @!P0 SYNCS.PHASECHK.TRANS64 P0, [R0+URZ], R229 ;  /* 0x000000e5000085a7 */ /* 0x000824000800007f */
[----:B----4-:R4:W5:Y:S02]  /*173e0*/  LDL.LU R0, [R1+0x180] ;  /* 0x0001800001007983 */ /* 0x0109640000300800 */
[----:B0---4-:R-:W-:Y:S05]  /*173f0*/  @!P0 BRA `(.L_x_23) ;  /* 0xfffffffc00e48947 */ /* 0x011fea000383ffff */
[----:B------:R-:W-:Y:S05]  /*17400*/  BRA `(.L_x_22) ;  /* 0xfffffed800947947 */ /* 0x000fea000383ffff */
.L_x_362:
[----:B------:R-:W-:Y:S01]  /*17410*/  BSSY B1, `(.L_x_380) ;  /* 0x0000006000017945 */ /* 0x000fe20003800000 */
[----:B------:R-:W-:-:S07]  /*17420*/  IMAD.MOV.U32 R2, RZ, RZ, -0x1 ;  /* 0xffffffffff027424 */ /* 0x000fce00078e00ff */
[----:B------:R-:W-:Y:S05]  /*17430*/  WARPSYNC.COLLECTIVE R2, `(.L_x_381) ;  /* 0x00000000020c7348 */ /* 0x000fea0003c00000 */
[----:B------:R-:W-:Y:S02]  /*17440*/  ELECT P1, UR62, PT ;  /* 0x00000000003e782f */ /* 0x000fe40003820000 */
[----:B------:R-:W-:Y:S01]  /*17450*/  MOV R2, UR62 ;  /* 0x0000003e00027c02 */ /* 0x000fe20008000f00 */
[----:B------:R-:W-:Y:S10]  /*17460*/  ENDCOLLECTIVE ;  /* 0x000000000000791b */ /* 0x000ff40003800000 */
.L_x_381:
[----:B------:R-:W-:Y:S05]  /*17470*/  BSYNC B1 ;  /* 0x0000000000017941 */ /* 0x000fea0003800000 */
.L_x_380:
[----:B------:R-:W-:Y:S05]  /*17480*/  BRA `(.L_x_382) ;  /* 0xfffffff000347947 */ /* 0x000fea000383ffff */
.L_x_365:
[----:B0-----:R0:W1:Y:S02]  /*17490*/  SYNCS.PHASECHK.TRANS64.TRYWAIT P1, [R12+URZ+0x10], R5 ;  /* 0x000010050c0075a7 */ /* 0x001064000802017f */
[----:B-1----:R-:W-:Y:S05]  /*174a0*/  @!P1 NANOSLEEP.SYNCS 0x989680 ;  /* 0x009896800000995d */ /* 0x002fea0003900000 */
[----:B------:R-:W1:Y:S02]  /*174b0*/  @!P1 SYNCS.PHASECHK.TRANS64 P1, [R12+URZ+0x10], R5 ;  /* 0x000010050c0095a7 */ /* 0x000e64000802007f */
[----:B-1----:R-:W-:Y:S05]  /*174c0*/  @!P1 BRA `(.L_x_365) ;  /* 0xfffffffc00f09947 */ /* 0x002fea000383ffff */
[----:B------:R-:W-:Y:S05]  /*174d0*/  BRA `(.L_x_383) ;  /* 0xfffffff000687947 */ /* 0x000fea000383ffff */
.L_x_374:
[----:B------:R-:W-:Y:S01]  /*174e0*/  BSSY B0, `(.L_x_384) ;  /* 0x0000006000007945 */ /* 0x000fe20003800000 */
[----:B------:R-:W-:-:S07]  /*174f0*/  IMAD.MOV.U32 R2, RZ, RZ, -0x1 ;  /* 0xffffffffff027424 */ /* 0x000fce00078e00ff */
[----:B------:R-:W-:Y:S05]  /*17500*/  WARPSYNC.COLLECTIVE R2, `(.L_x_385) ;  /* 0x00000000020c7348 */ /* 0x000fea0003c00000 */
[----:B------:R-:W-:Y:S02]  /*17510*/  ELECT P1, UR62, PT ;  /* 0x00000000003e782f */ /* 0x000fe40003820000 */
[----:B------:R-:W-:Y:S01]  /*17520*/  MOV R2, UR62 ;  /* 0x0000003e00027c02 */ /* 0x000fe20008000f00 */
[----:B------:R-:W-:Y:S10]  /*17530*/  ENDCOLLECTIVE ;  /* 0x000000000000791b */ /* 0x000ff40003800000 */
.L_x_385:
[----:B------:R-:W-:Y:S05]  /*17540*/  BSYNC B0 ;  /* 0x0000000000007941 */ /* 0x000fea0003800000 */
.L_x_384:
[----:B------:R-:W-:Y:S01]  /*17550*/  PLOP3.LUT P0, PT, P1, PT, PT, 0x80, 0x0 ;  /* 0x000000000000781c */ /* 0x000fe20000f0f070 */
[----:B------:R-:W-:-:S12]  /*17560*/  BRA `(.L_x_386) ;  /* 0xfffffffc00007947 */ /* 0x000fd8000383ffff */
.L_x_378:
[----:B0-----:R0:W1:Y:S02]  /*17570*/  SYNCS.PHASECHK.TRANS64.TRYWAIT P0, [R7+URZ], R2 ;  /* 0x00000002070075a7 */ /* 0x001064000800017f */
[----:B-1----:R-:W-:Y:S05]  /*17580*/  @!P0 NANOSLEEP.SYNCS 0x989680 ;  /* 0x009896800000895d */ /* 0x002fea0003900000 */
[----:B------:R-:W1:Y:S02]  /*17590*/  @!P0 SYNCS.PHASECHK.TRANS64 P0, [R7+URZ], R2 ;  /* 0x00000002070085a7 */ /* 0x000e64000800007f */
[----:B-1----:R-:W-:Y:S05]  /*175a0*/  @!P0 BRA `(.L_x_378) ;  /* 0xfffffffc00f08947 */ /* 0x002fea000383ffff */
[----:B------:R-:W-:Y:S05]  /*175b0*/  BRA `(.L_x_387) ;  /* 0xfffffffc003c7947 */ /* 0x000fea000383ffff */
.L_x_388:
[----:B------:R-:W-:-:S00]  /*175c0*/  BRA `(.L_x_388) ;  /* 0xfffffffc00fc7947 */ /* 0x000fc0000383ffff */
[----:B------:R-:W-:-:S00]  /*175d0*/  NOP ;  /* 0x0000000000007918 */ /* 0x000fc00000000000 */
        /* <DEDUP_REMOVED lines=10> */
.L_x_389:


//--------------------- .nv.shared._ZN7cutlass13device_kernelINS_4gemm6kernel13GemmUniversalIN4cute5tupleIJiiiiEEENS1_10collective13CollectiveMmaINS1_37MainloopSm90TmaGmmaWarpSpecializedFP8ILi2ENS5_IJNS4_1CILi1EEESB_SB_EEENS1_35KernelTmaWarpSpecializedCooperativeEEENS5_IJNSA_ILi192EEENSA_ILi160EEENSA_ILi256EEEEEENS_12float_e4m3_tENS5_IJlSB_lEEESJ_SK_NS4_8TiledMMAINS4_8MMA_AtomIJNS4_4SM904GMMA30MMA_64x32x32_F32E4M3E4M3_SS_TNILNSO_7ScaleInE1ELSQ_1EEEEEENS4_6LayoutINS5_IJNSA_ILi2EEESB_SB_EEENS5_IJSB_NSA_ILi0EEESW_EEEEENS5_IJNS4_10UnderscoreESZ_SZ_EEEEENS4_13SM90_TMA_LOADENS4_14ComposedLayoutINS4_7SwizzleILi3ELi4ELi3EEENS4_18smem_ptr_flag_bitsILi8EEENST_INS5_IJNSA_ILi8EEENSA_ILi128EEEEEENS5_IJS19_SB_EEEEEEEvNS4_8identityES12_S1D_vS1E_EENS_8epilogue10collective6detail29Sm90TmaWarpSpecializedAdapterINS1H_15DefaultEpilogueISJ_SK_SK_NS1G_6thread17LinearCombinationISJ_Li1EffLNS1L_9ScaleType4KindE0ELNS_15FloatRoundStyleE2ESJ_EENS1_15EpilogueDefaultEEEEEvvEEEEvNT_6ParamsE --------------------------
	.section	.nv.shared._ZN7cutlass13device_kernelINS_4gemm6kernel13GemmUniversalIN4cute5tupleIJiiiiEEENS1_10collective13CollectiveMmaINS1_37MainloopSm90TmaGmmaWarpSpecializedFP8ILi2ENS5_IJNS4_1CILi1EEESB_SB_EEENS1_35KernelTmaWarpSpecializedCooperativeEEENS5_IJNSA_ILi192EEENSA_ILi160EEENSA_ILi256EEEEEENS_12float_e4m3_tENS5_IJlSB_lEEESJ_SK_NS4_8TiledMMAINS4_8MMA_AtomIJNS4_4SM904GMMA30MMA_64x32x32_F32E4M3E4M3_SS_TNILNSO_7ScaleInE1ELSQ_1EEEEEENS4_6LayoutINS5_IJNSA_ILi2EEESB_SB_EEENS5_IJSB_NSA_ILi0EEESW_EEEEENS5_IJNS4_10UnderscoreESZ_SZ_EEEEENS4_13SM90_TMA_LOADENS4_14ComposedLayoutINS4_7SwizzleILi3ELi4ELi3EEENS4_18smem_ptr_flag_bitsILi8EEENST_INS5_IJNSA_ILi8EEENSA_ILi128EEEEEENS5_IJS19_SB_EEEEEEEvNS4_8identityES12_S1D_vS1E_EENS_8epilogue10collective6detail29Sm90TmaWarpSpecializedAdapterINS1H_15DefaultEpilogueISJ_SK_SK_NS1G_6thread17LinearCombinationISJ_Li1EffLNS1L_9ScaleType4KindE0ELNS_15FloatRoundStyleE2ESJ_EENS1_15EpilogueDefaultEEEEEvvEEEEvNT_6ParamsE,"aw",@nobits
	.sectionflags	@""
	.align	16
	.zero		1024


//--------------------- .nv.shared.reserved.0     --------------------------
	.section	.nv.shared.reserved.0,"aw",@nobits
	.weak		__nv_reservedSMEM_offset_0_alias
	.size		__nv_reservedSMEM_offset_0_alias, 0, 0
	.other		__nv_reservedSMEM_offset_0_alias,@"STO_CUDA_RESERVED_SHARED STV_DEFAULT"
__nv_reservedSMEM_offset_0_alias:
	.zero		0


//--------------------- .nv.global                --------------------------
	.section	.nv.global,"aw",@nobits
.nv.global:
	.type		_ZN40_INTERNAL_b97252e1_4_k_cu_a67fce37_148124cute1_E,@object
	.size		_ZN40_INTERNAL_b97252e1_4_k_cu_a67fce37_148124cute1_E,(_ZN40_INTERNAL_b97252e1_4_k_cu_a67fce37_148124cuda3std3__45__cpo6cbeginE - _ZN40_INTERNAL_b97252e1_4_k_cu_a67fce37_148124cute1_E)
_ZN40_INTERNAL_b97252e1_4_k_cu_a67fce37_148124cute1_E:
	.zero		1
	.type		_ZN40_INTERNAL_b97252e1_4_k_cu_a67fce37_148124cuda3std3__45__cpo6cbeginE,@object
	.size		_ZN40_INTERNAL_b97252e1_4_k_cu_a67fce37_148124cuda3std3__45__cpo6cbeginE,(_ZN40_INTERNAL_b97252e1_4_k_cu_a67fce37_148124cuda3std3__48in_placeE - _ZN40_INTERNAL_b97252e1_4_k_cu_a67fce37_148124cuda3std3__45__cpo6cbeginE)
_ZN40_INTERNAL_b97252e1_4_k_cu_a67fce37_148124cuda3std3__45__cpo6cbeginE:
	.zero		1
	.type		_ZN40_INTERNAL_b97252e1_4_k_cu_a67fce37_148124cuda3std3__48in_placeE,@object
	.size		_ZN40_INTERNAL_b97252e1_4_k_cu_a67fce37_148124cuda3std3__48in_placeE,(_ZN40_INTERNAL_b97252e1_4_k_cu_a67fce37_148124cuda3std6ranges3__45__cpo9iter_moveE - _ZN40_INTERNAL_b97252e1_4_k_cu_a67fce37_148124cuda3std3__48in_placeE)
_ZN40_INTERNAL_b97252e1_4_k_cu_a67fce37_148124cuda3std3__48in_placeE:
	.zero		1
	.type		_ZN40_INTERNAL_b97252e1_4_k_cu_a67fce37_148124cuda3std6ranges3__45__cpo9iter_moveE,@object
	.size		_ZN40_INTERNAL_b97252e1_4_k_cu_a67fce37_148124cuda3std6ranges3__45__cpo9iter_moveE,(_ZN40_INTERNAL_b97252e1_4_k_cu_a67fce37_148124cuda3std3__45__cpo5beginE - _ZN40_INTERNAL_b97252e1_4_k_cu_a67fce37_148124cuda3std6ranges3__45__cpo9iter_moveE)
_ZN40_INTERNAL_b97252e1_4_k_cu_a67fce37_148124cuda3std6ranges3__45__cpo9iter_moveE:
	.zero		1
	.type		_ZN40_INTERNAL_b97252e1_4_k_cu_a67fce37_148124cuda3std3__45__cpo5beginE,@object
	.size		_ZN40_INTERNAL_b97252e1_4_k_cu_a67fce37_148124cuda3std3__45__cpo5beginE,(_ZN40_INTERNAL_b97252e1_4_k_cu_a67fce37_148124cuda3std3__442_GLOBAL__N__b97252e1_4_k_cu_a67fce37_148126ignoreE - _ZN40_INTERNAL_b97252e1_4_k_cu_a67fce37_148124cuda3std3__45__cpo5beginE)
_ZN40_INTERNAL_b97252e1_4_k_cu_a67fce37_148124cuda3std3__45__cpo5beginE:
	.zero		1
	.type		_ZN40_INTERNAL_b97252e1_4_k_cu_a67fce37_148124cuda3std3__442_GLOBAL__N__b97252e1_4_k_cu_a67fce37_148126ignoreE,@object
	.size		_ZN40_INTERNAL_b97252e1_4_k_cu_a67fce37_148124cuda3std3__442_GLOBAL__N__b97252e1_4_k_cu_a67fce37_148126ignoreE,(_ZN40_INTERNAL_b97252e1_4_k_cu_a67fce37_148124cute7productE - _ZN40_INTERNAL_b97252e1_4_k_cu_a67fce37_148124cuda3std3__442_GLOBAL__N__b97252e1_4_k_cu_a67fce37_148126ignoreE)
_ZN40_INTERNAL_b97252e1_4_k_cu_a67fce37_148124cuda3std3__442_GLOBAL__N__b97252e1_4_k_cu_a67fce37_148126ignoreE:
	.zero		1
	.type		_ZN40_INTERNAL_b97252e1_4_k_cu_a67fce37_148124cute7productE,@object
	.size		_ZN40_INTERNAL_b97252e1_4_k_cu_a67fce37_148124cute7productE,(_ZN40_INTERNAL_b97252e1_4_k_cu_a67fce37_148124cuda3std3__45__cpo3endE - _ZN40_INTERNAL_b97252e1_4_k_cu_a67fce37_148124cute7productE)
_ZN40_INTERNAL_b97252e1_4_k_cu_a67fce37_148124cute7productE:
	.zero		1
	.type		_ZN40_INTERNAL_b97252e1_4_k_cu_a67fce37_148124cuda3std3__45__cpo3endE,@object
	.size		_ZN40_INTERNAL_b97252e1_4_k_cu_a67fce37_148124cuda3std3__45__cpo3endE,(_ZN40_INTERNAL_b97252e1_4_k_cu_a67fce37_148124cuda3std3__419piecewise_constructE - _ZN40_INTERNAL_b97252e1_4_k_cu_a67fce37_148124cuda3std3__45__cpo3endE)
_ZN40_INTERNAL_b97252e1_4_k_cu_a67fce37_148124cuda3std3__45__cpo3endE:
	.zero		1
	.type		_ZN40_INTERNAL_b97252e1_4_k_cu_a67fce37_148124cuda3std3__419piecewise_constructE,@object
	.size		_ZN40_INTERNAL_b97252e1_4_k_cu_a67fce37_148124cuda3std3__419piecewise_constructE,(_ZN40_INTERNAL_b97252e1_4_k_cu_a67fce37_148124cuda3std3__45__cpo4cendE - _ZN40_INTERNAL_b97252e1_4_k_cu_a67fce37_148124cuda3std3__419piecewise_constructE)
_ZN40_INTERNAL_b97252e1_4_k_cu_a67fce37_148124cuda3std3__419piecewise_constructE:
	.zero		1
	.type		_ZN40_INTERNAL_b97252e1_4_k_cu_a67fce37_148124cuda3std3__45__cpo4cendE,@object
	.size		_ZN40_INTERNAL_b97252e1_4_k_cu_a67fce37_148124cuda3std3__45__cpo4cendE,(_ZN40_INTERNAL_b97252e1_4_k_cu_a67fce37_148124cuda3std6ranges3__45__cpo4swapE - _ZN40_INTERNAL_b97252e1_4_k_cu_a67fce37_148124cuda3std3__45__cpo4cendE)
_ZN40_INTERNAL_b97252e1_4_k_cu_a67fce37_148124cuda3std3__45__cpo4cendE:
	.zero		1
	.type		_ZN40_INTERNAL_b97252e1_4_k_cu_a67fce37_148124cuda3std6ranges3__45__cpo4swapE,@object
	.size		_ZN40_INTERNAL_b97252e1_4_k_cu_a67fce37_148124cuda3std6ranges3__45__cpo4swapE,(.L_7 - _ZN40_INTERNAL_b97252e1_4_k_cu_a67fce37_148124cuda3std6ranges3__45__cpo4swapE)
_ZN40_INTERNAL_b97252e1_4_k_cu_a67fce37_148124cuda3std6ranges3__45__cpo4swapE:
	.zero		1
.L_7:


//--------------------- .nv.constant0._ZN7cutlass13device_kernelINS_4gemm6kernel13GemmUniversalIN4cute5tupleIJiiiiEEENS1_10collective13CollectiveMmaINS1_37MainloopSm90TmaGmmaWarpSpecializedFP8ILi2ENS5_IJNS4_1CILi1EEESB_SB_EEENS1_35KernelTmaWarpSpecializedCooperativeEEENS5_IJNSA_ILi192EEENSA_ILi160EEENSA_ILi256EEEEEENS_12float_e4m3_tENS5_IJlSB_lEEESJ_SK_NS4_8TiledMMAINS4_8MMA_AtomIJNS4_4SM904GMMA30MMA_64x32x32_F32E4M3E4M3_SS_TNILNSO_7ScaleInE1ELSQ_1EEEEEENS4_6LayoutINS5_IJNSA_ILi2EEESB_SB_EEENS5_IJSB_NSA_ILi0EEESW_EEEEENS5_IJNS4_10UnderscoreESZ_SZ_EEEEENS4_13SM90_TMA_LOADENS4_14ComposedLayoutINS4_7SwizzleILi3ELi4ELi3EEENS4_18smem_ptr_flag_bitsILi8EEENST_INS5_IJNSA_ILi8EEENSA_ILi128EEEEEENS5_IJS19_SB_EEEEEEEvNS4_8identityES12_S1D_vS1E_EENS_8epilogue10collective6detail29Sm90TmaWarpSpecializedAdapterINS1H_15DefaultEpilogueISJ_SK_SK_NS1G_6thread17LinearCombinationISJ_Li1EffLNS1L_9ScaleType4KindE0ELNS_15FloatRoundStyleE2ESJ_EENS1_15EpilogueDefaultEEEEEvvEEEEvNT_6ParamsE --------------------------
	.section	.nv.constant0._ZN7cutlass13device_kernelINS_4gemm6kernel13GemmUniversalIN4cute5tupleIJiiiiEEENS1_10collective13CollectiveMmaINS1_37MainloopSm90TmaGmmaWarpSpecializedFP8ILi2ENS5_IJNS4_1CILi1EEESB_SB_EEENS1_35KernelTmaWarpSpecializedCooperativeEEENS5_IJNSA_ILi192EEENSA_ILi160EEENSA_ILi256EEEEEENS_12float_e4m3_tENS5_IJlSB_lEEESJ_SK_NS4_8TiledMMAINS4_8MMA_AtomIJNS4_4SM904GMMA30MMA_64x32x32_F32E4M3E4M3_SS_TNILNSO_7ScaleInE1ELSQ_1EEEEEENS4_6LayoutINS5_IJNSA_ILi2EEESB_SB_EEENS5_IJSB_NSA_ILi0EEESW_EEEEENS5_IJNS4_10UnderscoreESZ_SZ_EEEEENS4_13SM90_TMA_LOADENS4_14ComposedLayoutINS4_7SwizzleILi3ELi4ELi3EEENS4_18smem_ptr_flag_bitsILi8EEENST_INS5_IJNSA_ILi8EEENSA_ILi128EEEEEENS5_IJS19_SB_EEEEEEEvNS4_8identityES12_S1D_vS1E_EENS_8epilogue10collective6detail29Sm90TmaWarpSpecializedAdapterINS1H_15DefaultEpilogueISJ_SK_SK_NS1G_6thread17LinearCombinationISJ_Li1EffLNS1L_9ScaleType4KindE0ELNS_15FloatRoundStyleE2ESJ_EENS1_15EpilogueDefaultEEEEEvvEEEEvNT_6ParamsE,"a",@progbits
	.sectionflags	@""
	.align	4
.nv.constant0._ZN7cutlass13device_kernelINS_4gemm6kernel13GemmUniversalIN4cute5tupleIJiiiiEEENS1_10collective13CollectiveMmaINS1_37MainloopSm90TmaGmmaWarpSpecializedFP8ILi2ENS5_IJNS4_1CILi1EEESB_SB_EEENS1_35KernelTmaWarpSpecializedCooperativeEEENS5_IJNSA_ILi192EEENSA_ILi160EEENSA_ILi256EEEEEENS_12float_e4m3_tENS5_IJlSB_lEEESJ_SK_NS4_8TiledMMAINS4_8MMA_AtomIJNS4_4SM904GMMA30MMA_64x32x32_F32E4M3E4M3_SS_TNILNSO_7ScaleInE1ELSQ_1EEEEEENS4_6LayoutINS5_IJNSA_ILi2EEESB_SB_EEENS5_IJSB_NSA_ILi0EEESW_EEEEENS5_IJNS4_10UnderscoreESZ_SZ_EEEEENS4_13SM90_TMA_LOADENS4_14ComposedLayoutINS4_7SwizzleILi3ELi4ELi3EEENS4_18smem_ptr_flag_bitsILi8EEENST_INS5_IJNSA_ILi8EEENSA_ILi128EEEEEENS5_IJS19_SB_EEEEEEEvNS4_8identityES12_S1D_vS1E_EENS_8epilogue10collective6detail29Sm90TmaWarpSpecializedAdapterINS1H_15DefaultEpilogueISJ_SK_SK_NS1G_6thread17LinearCombinationISJ_Li1EffLNS1L_9ScaleType4KindE0ELNS_15FloatRoundStyleE2ESJ_EENS1_15EpilogueDefaultEEEEEvvEEEEvNT_6ParamsE:
	.zero		1664


//--------------------- SYMBOLS --------------------------

	.type		.nv.reservedSmem.offset0,@object
	.size		.nv.reservedSmem.offset0,0x4
